//
// Generated by NVIDIA NVVM Compiler
//
// Compiler Build ID: CL-36424714
// Cuda compilation tools, release 13.0, V13.0.88
// Based on NVVM 20.0.0
//

.version 9.0
.target sm_100
.address_size 64

	// .globl	_Z24nppiFilter_8u_C1R_kernelPKhiPhiiiPKiiiiii

.visible .entry _Z24nppiFilter_8u_C1R_kernelPKhiPhiiiPKiiiiii(
	.param .u64 .ptr .align 1 _Z24nppiFilter_8u_C1R_kernelPKhiPhiiiPKiiiiii_param_0,
	.param .u32 _Z24nppiFilter_8u_C1R_kernelPKhiPhiiiPKiiiiii_param_1,
	.param .u64 .ptr .align 1 _Z24nppiFilter_8u_C1R_kernelPKhiPhiiiPKiiiiii_param_2,
	.param .u32 _Z24nppiFilter_8u_C1R_kernelPKhiPhiiiPKiiiiii_param_3,
	.param .u32 _Z24nppiFilter_8u_C1R_kernelPKhiPhiiiPKiiiiii_param_4,
	.param .u32 _Z24nppiFilter_8u_C1R_kernelPKhiPhiiiPKiiiiii_param_5,
	.param .u64 .ptr .align 1 _Z24nppiFilter_8u_C1R_kernelPKhiPhiiiPKiiiiii_param_6,
	.param .u32 _Z24nppiFilter_8u_C1R_kernelPKhiPhiiiPKiiiiii_param_7,
	.param .u32 _Z24nppiFilter_8u_C1R_kernelPKhiPhiiiPKiiiiii_param_8,
	.param .u32 _Z24nppiFilter_8u_C1R_kernelPKhiPhiiiPKiiiiii_param_9,
	.param .u32 _Z24nppiFilter_8u_C1R_kernelPKhiPhiiiPKiiiiii_param_10,
	.param .u32 _Z24nppiFilter_8u_C1R_kernelPKhiPhiiiPKiiiiii_param_11
)
{
	.reg .pred 	%p<92>;
	.reg .b32 	%r<168>;
	.reg .b64 	%rd<81>;

	ld.param.u64 	%rd7, [_Z24nppiFilter_8u_C1R_kernelPKhiPhiiiPKiiiiii_param_0];
	ld.param.u32 	%r74, [_Z24nppiFilter_8u_C1R_kernelPKhiPhiiiPKiiiiii_param_1];
	ld.param.u32 	%r75, [_Z24nppiFilter_8u_C1R_kernelPKhiPhiiiPKiiiiii_param_3];
	ld.param.u32 	%r76, [_Z24nppiFilter_8u_C1R_kernelPKhiPhiiiPKiiiiii_param_4];
	ld.param.u32 	%r83, [_Z24nppiFilter_8u_C1R_kernelPKhiPhiiiPKiiiiii_param_5];
	ld.param.u64 	%rd8, [_Z24nppiFilter_8u_C1R_kernelPKhiPhiiiPKiiiiii_param_6];
	ld.param.u32 	%r78, [_Z24nppiFilter_8u_C1R_kernelPKhiPhiiiPKiiiiii_param_7];
	ld.param.u32 	%r79, [_Z24nppiFilter_8u_C1R_kernelPKhiPhiiiPKiiiiii_param_8];
	ld.param.u32 	%r80, [_Z24nppiFilter_8u_C1R_kernelPKhiPhiiiPKiiiiii_param_9];
	ld.param.u32 	%r81, [_Z24nppiFilter_8u_C1R_kernelPKhiPhiiiPKiiiiii_param_10];
	ld.param.u32 	%r82, [_Z24nppiFilter_8u_C1R_kernelPKhiPhiiiPKiiiiii_param_11];
	cvta.to.global.u64 	%rd1, %rd8;
	cvta.to.global.u64 	%rd2, %rd7;
	mov.u32 	%r84, %ctaid.x;
	mov.u32 	%r85, %ntid.x;
	mov.u32 	%r86, %tid.x;
	mad.lo.s32 	%r1, %r84, %r85, %r86;
	mov.u32 	%r87, %ctaid.y;
	mov.u32 	%r88, %ntid.y;
	mov.u32 	%r89, %tid.y;
	mad.lo.s32 	%r90, %r87, %r88, %r89;
	setp.ge.s32 	%p2, %r1, %r76;
	setp.ge.s32 	%p3, %r90, %r83;
	or.pred  	%p4, %p2, %p3;
	@%p4 bra 	$L__BB0_46;
	mul.lo.s32 	%r3, %r75, %r90;
	setp.lt.s32 	%p5, %r79, 1;
	mov.b32 	%r143, 0;
	@%p5 bra 	$L__BB0_45;
	setp.lt.s32 	%p6, %r78, 1;
	sub.s32 	%r4, %r1, %r80;
	sub.s32 	%r5, %r90, %r81;
	@%p6 bra 	$L__BB0_45;
	and.b32  	%r6, %r78, 7;
	and.b32  	%r7, %r78, 3;
	and.b32  	%r8, %r78, 2147483640;
	and.b32  	%r9, %r78, 1;
	mov.b32 	%r139, 0;
	mov.u32 	%r143, %r139;
$L__BB0_4:
	setp.lt.u32 	%p7, %r78, 8;
	add.s32 	%r96, %r5, %r139;
	setp.gt.s32 	%p8, %r96, -1;
	setp.lt.s32 	%p9, %r96, %r83;
	and.pred  	%p1, %p8, %p9;
	mul.lo.s32 	%r97, %r96, %r74;
	cvt.s64.s32 	%rd3, %r97;
	mul.lo.s32 	%r12, %r139, %r78;
	mov.b32 	%r159, 0;
	@%p7 bra 	$L__BB0_23;
	mov.b32 	%r141, 0;
	cvt.u64.u32 	%rd14, %r12;
$L__BB0_6:
	.pragma "nounroll";
	add.s32 	%r15, %r4, %r141;
	setp.gt.s32 	%p10, %r15, -1;
	setp.lt.s32 	%p11, %r15, %r76;
	and.pred  	%p12, %p10, %p11;
	and.pred  	%p13, %p12, %p1;
	not.pred 	%p14, %p13;
	@%p14 bra 	$L__BB0_8;
	cvt.u64.u32 	%rd9, %r15;
	add.s64 	%rd10, %rd9, %rd3;
	add.s64 	%rd11, %rd2, %rd10;
	ld.global.u8 	%r99, [%rd11];
	add.s32 	%r100, %r141, %r12;
	mul.wide.u32 	%rd12, %r100, 4;
	add.s64 	%rd13, %rd1, %rd12;
	ld.global.u32 	%r101, [%rd13];
	mad.lo.s32 	%r143, %r101, %r99, %r143;
$L__BB0_8:
	add.s32 	%r18, %r15, 1;
	setp.gt.s32 	%p15, %r18, -1;
	setp.lt.s32 	%p16, %r18, %r76;
	and.pred  	%p17, %p15, %p16;
	and.pred  	%p18, %p17, %p1;
	cvt.u64.u32 	%rd15, %r141;
	add.s64 	%rd16, %rd15, %rd14;
	shl.b64 	%rd17, %rd16, 2;
	add.s64 	%rd4, %rd1, %rd17;
	not.pred 	%p19, %p18;
	@%p19 bra 	$L__BB0_10;
	cvt.u64.u32 	%rd18, %r18;
	add.s64 	%rd19, %rd18, %rd3;
	add.s64 	%rd20, %rd2, %rd19;
	ld.global.u8 	%r102, [%rd20];
	ld.global.u32 	%r103, [%rd4+4];
	mad.lo.s32 	%r143, %r103, %r102, %r143;
$L__BB0_10:
	add.s32 	%r21, %r15, 2;
	setp.gt.s32 	%p20, %r21, -1;
	setp.lt.s32 	%p21, %r21, %r76;
	and.pred  	%p22, %p20, %p21;
	and.pred  	%p23, %p22, %p1;
	not.pred 	%p24, %p23;
	@%p24 bra 	$L__BB0_12;
	cvt.u64.u32 	%rd21, %r21;
	add.s64 	%rd22, %rd21, %rd3;
	add.s64 	%rd23, %rd2, %rd22;
	ld.global.u8 	%r104, [%rd23];
	ld.global.u32 	%r105, [%rd4+8];
	mad.lo.s32 	%r143, %r105, %r104, %r143;
$L__BB0_12:
	add.s32 	%r24, %r15, 3;
	setp.gt.s32 	%p25, %r24, -1;
	setp.lt.s32 	%p26, %r24, %r76;
	and.pred  	%p27, %p25, %p26;
	and.pred  	%p28, %p27, %p1;
	not.pred 	%p29, %p28;
	@%p29 bra 	$L__BB0_14;
	cvt.u64.u32 	%rd24, %r24;
	add.s64 	%rd25, %rd24, %rd3;
	add.s64 	%rd26, %rd2, %rd25;
	ld.global.u8 	%r106, [%rd26];
	ld.global.u32 	%r107, [%rd4+12];
	mad.lo.s32 	%r143, %r107, %r106, %r143;
$L__BB0_14:
	add.s32 	%r27, %r15, 4;
	setp.gt.s32 	%p30, %r27, -1;
	setp.lt.s32 	%p31, %r27, %r76;
	and.pred  	%p32, %p30, %p31;
	and.pred  	%p33, %p32, %p1;
	not.pred 	%p34, %p33;
	@%p34 bra 	$L__BB0_16;
	cvt.u64.u32 	%rd27, %r27;
	add.s64 	%rd28, %rd27, %rd3;
	add.s64 	%rd29, %rd2, %rd28;
	ld.global.u8 	%r108, [%rd29];
	ld.global.u32 	%r109, [%rd4+16];
	mad.lo.s32 	%r143, %r109, %r108, %r143;
$L__BB0_16:
	add.s32 	%r30, %r15, 5;
	setp.gt.s32 	%p35, %r30, -1;
	setp.lt.s32 	%p36, %r30, %r76;
	and.pred  	%p37, %p35, %p36;
	and.pred  	%p38, %p37, %p1;
	not.pred 	%p39, %p38;
	@%p39 bra 	$L__BB0_18;
	cvt.u64.u32 	%rd30, %r30;
	add.s64 	%rd31, %rd30, %rd3;
	add.s64 	%rd32, %rd2, %rd31;
	ld.global.u8 	%r110, [%rd32];
	ld.global.u32 	%r111, [%rd4+20];
	mad.lo.s32 	%r143, %r111, %r110, %r143;
$L__BB0_18:
	add.s32 	%r33, %r15, 6;
	setp.gt.s32 	%p40, %r33, -1;
	setp.lt.s32 	%p41, %r33, %r76;
	and.pred  	%p42, %p40, %p41;
	and.pred  	%p43, %p42, %p1;
	not.pred 	%p44, %p43;
	@%p44 bra 	$L__BB0_20;
	cvt.u64.u32 	%rd33, %r33;
	add.s64 	%rd34, %rd33, %rd3;
	add.s64 	%rd35, %rd2, %rd34;
	ld.global.u8 	%r112, [%rd35];
	ld.global.u32 	%r113, [%rd4+24];
	mad.lo.s32 	%r143, %r113, %r112, %r143;
$L__BB0_20:
	add.s32 	%r36, %r15, 7;
	setp.gt.s32 	%p45, %r36, -1;
	setp.lt.s32 	%p46, %r36, %r76;
	and.pred  	%p47, %p45, %p46;
	and.pred  	%p48, %p47, %p1;
	not.pred 	%p49, %p48;
	@%p49 bra 	$L__BB0_22;
	cvt.u64.u32 	%rd36, %r36;
	add.s64 	%rd37, %rd36, %rd3;
	add.s64 	%rd38, %rd2, %rd37;
	ld.global.u8 	%r114, [%rd38];
	ld.global.u32 	%r115, [%rd4+28];
	mad.lo.s32 	%r143, %r115, %r114, %r143;
$L__BB0_22:
	add.s32 	%r141, %r141, 8;
	setp.ne.s32 	%p50, %r141, %r8;
	mov.u32 	%r159, %r8;
	@%p50 bra 	$L__BB0_6;
$L__BB0_23:
	setp.eq.s32 	%p51, %r6, 0;
	@%p51 bra 	$L__BB0_44;
	add.s32 	%r117, %r6, -1;
	setp.lt.u32 	%p52, %r117, 3;
	@%p52 bra 	$L__BB0_34;
	add.s32 	%r43, %r4, %r159;
	setp.gt.s32 	%p53, %r43, -1;
	setp.lt.s32 	%p54, %r43, %r76;
	and.pred  	%p55, %p53, %p54;
	and.pred  	%p56, %p55, %p1;
	not.pred 	%p57, %p56;
	@%p57 bra 	$L__BB0_27;
	cvt.u64.u32 	%rd39, %r43;
	add.s64 	%rd40, %rd39, %rd3;
	add.s64 	%rd41, %rd2, %rd40;
	ld.global.u8 	%r118, [%rd41];
	add.s32 	%r119, %r159, %r12;
	mul.wide.u32 	%rd42, %r119, 4;
	add.s64 	%rd43, %rd1, %rd42;
	ld.global.u32 	%r120, [%rd43];
	mad.lo.s32 	%r143, %r120, %r118, %r143;
$L__BB0_27:
	add.s32 	%r46, %r43, 1;
	setp.gt.s32 	%p58, %r46, -1;
	setp.lt.s32 	%p59, %r46, %r76;
	and.pred  	%p60, %p58, %p59;
	and.pred  	%p61, %p60, %p1;
	cvt.u64.u32 	%rd44, %r12;
	cvt.u64.u32 	%rd45, %r159;
	add.s64 	%rd46, %rd45, %rd44;
	shl.b64 	%rd47, %rd46, 2;
	add.s64 	%rd5, %rd1, %rd47;
	not.pred 	%p62, %p61;
	@%p62 bra 	$L__BB0_29;
	cvt.u64.u32 	%rd48, %r46;
	add.s64 	%rd49, %rd48, %rd3;
	add.s64 	%rd50, %rd2, %rd49;
	ld.global.u8 	%r121, [%rd50];
	ld.global.u32 	%r122, [%rd5+4];
	mad.lo.s32 	%r143, %r122, %r121, %r143;
$L__BB0_29:
	add.s32 	%r49, %r43, 2;
	setp.gt.s32 	%p63, %r49, -1;
	setp.lt.s32 	%p64, %r49, %r76;
	and.pred  	%p65, %p63, %p64;
	and.pred  	%p66, %p65, %p1;
	not.pred 	%p67, %p66;
	@%p67 bra 	$L__BB0_31;
	cvt.u64.u32 	%rd51, %r49;
	add.s64 	%rd52, %rd51, %rd3;
	add.s64 	%rd53, %rd2, %rd52;
	ld.global.u8 	%r123, [%rd53];
	ld.global.u32 	%r124, [%rd5+8];
	mad.lo.s32 	%r143, %r124, %r123, %r143;
$L__BB0_31:
	add.s32 	%r52, %r43, 3;
	setp.gt.s32 	%p68, %r52, -1;
	setp.lt.s32 	%p69, %r52, %r76;
	and.pred  	%p70, %p68, %p69;
	and.pred  	%p71, %p70, %p1;
	not.pred 	%p72, %p71;
	@%p72 bra 	$L__BB0_33;
	cvt.u64.u32 	%rd54, %r52;
	add.s64 	%rd55, %rd54, %rd3;
	add.s64 	%rd56, %rd2, %rd55;
	ld.global.u8 	%r125, [%rd56];
	ld.global.u32 	%r126, [%rd5+12];
	mad.lo.s32 	%r143, %r126, %r125, %r143;
$L__BB0_33:
	add.s32 	%r159, %r159, 4;
$L__BB0_34:
	setp.eq.s32 	%p73, %r7, 0;
	@%p73 bra 	$L__BB0_44;
	setp.eq.s32 	%p74, %r7, 1;
	@%p74 bra 	$L__BB0_41;
	add.s32 	%r59, %r4, %r159;
	setp.gt.s32 	%p75, %r59, -1;
	setp.lt.s32 	%p76, %r59, %r76;
	and.pred  	%p77, %p75, %p76;
	and.pred  	%p78, %p77, %p1;
	not.pred 	%p79, %p78;
	@%p79 bra 	$L__BB0_38;
	cvt.u64.u32 	%rd57, %r59;
	add.s64 	%rd58, %rd57, %rd3;
	add.s64 	%rd59, %rd2, %rd58;
	ld.global.u8 	%r128, [%rd59];
	add.s32 	%r129, %r159, %r12;
	mul.wide.u32 	%rd60, %r129, 4;
	add.s64 	%rd61, %rd1, %rd60;
	ld.global.u32 	%r130, [%rd61];
	mad.lo.s32 	%r143, %r130, %r128, %r143;
$L__BB0_38:
	add.s32 	%r62, %r59, 1;
	setp.gt.s32 	%p80, %r62, -1;
	setp.lt.s32 	%p81, %r62, %r76;
	and.pred  	%p82, %p80, %p81;
	and.pred  	%p83, %p82, %p1;
	not.pred 	%p84, %p83;
	@%p84 bra 	$L__BB0_40;
	cvt.u64.u32 	%rd62, %r62;
	add.s64 	%rd63, %rd62, %rd3;
	add.s64 	%rd64, %rd2, %rd63;
	ld.global.u8 	%r131, [%rd64];
	cvt.u64.u32 	%rd65, %r12;
	cvt.u64.u32 	%rd66, %r159;
	add.s64 	%rd67, %rd66, %rd65;
	shl.b64 	%rd68, %rd67, 2;
	add.s64 	%rd69, %rd1, %rd68;
	ld.global.u32 	%r132, [%rd69+4];
	mad.lo.s32 	%r143, %r132, %r131, %r143;
$L__BB0_40:
	add.s32 	%r159, %r159, 2;
$L__BB0_41:
	setp.eq.s32 	%p85, %r9, 0;
	@%p85 bra 	$L__BB0_44;
	add.s32 	%r69, %r4, %r159;
	setp.gt.s32 	%p86, %r69, -1;
	setp.lt.s32 	%p87, %r69, %r76;
	and.pred  	%p88, %p86, %p87;
	and.pred  	%p89, %p88, %p1;
	not.pred 	%p90, %p89;
	@%p90 bra 	$L__BB0_44;
	cvt.u64.u32 	%rd70, %r69;
	add.s64 	%rd71, %rd70, %rd3;
	add.s64 	%rd72, %rd2, %rd71;
	ld.global.u8 	%r133, [%rd72];
	add.s32 	%r134, %r159, %r12;
	mul.wide.u32 	%rd73, %r134, 4;
	add.s64 	%rd74, %rd1, %rd73;
	ld.global.u32 	%r135, [%rd74];
	mad.lo.s32 	%r143, %r135, %r133, %r143;
$L__BB0_44:
	add.s32 	%r139, %r139, 1;
	setp.ne.s32 	%p91, %r139, %r79;
	@%p91 bra 	$L__BB0_4;
$L__BB0_45:
	ld.param.u64 	%rd80, [_Z24nppiFilter_8u_C1R_kernelPKhiPhiiiPKiiiiii_param_2];
	div.s32 	%r136, %r143, %r82;
	min.s32 	%r137, %r136, 255;
	max.s32 	%r138, %r137, 0;
	cvt.s64.s32 	%rd75, %r1;
	cvt.s64.s32 	%rd76, %r3;
	add.s64 	%rd77, %rd76, %rd75;
	cvta.to.global.u64 	%rd78, %rd80;
	add.s64 	%rd79, %rd78, %rd77;
	st.global.u8 	[%rd79], %r138;
$L__BB0_46:
	ret;

}
	// .globl	_Z24nppiFilter_8u_C3R_kernelPKhiPhiiiPKiiiiii
.visible .entry _Z24nppiFilter_8u_C3R_kernelPKhiPhiiiPKiiiiii(
	.param .u64 .ptr .align 1 _Z24nppiFilter_8u_C3R_kernelPKhiPhiiiPKiiiiii_param_0,
	.param .u32 _Z24nppiFilter_8u_C3R_kernelPKhiPhiiiPKiiiiii_param_1,
	.param .u64 .ptr .align 1 _Z24nppiFilter_8u_C3R_kernelPKhiPhiiiPKiiiiii_param_2,
	.param .u32 _Z24nppiFilter_8u_C3R_kernelPKhiPhiiiPKiiiiii_param_3,
	.param .u32 _Z24nppiFilter_8u_C3R_kernelPKhiPhiiiPKiiiiii_param_4,
	.param .u32 _Z24nppiFilter_8u_C3R_kernelPKhiPhiiiPKiiiiii_param_5,
	.param .u64 .ptr .align 1 _Z24nppiFilter_8u_C3R_kernelPKhiPhiiiPKiiiiii_param_6,
	.param .u32 _Z24nppiFilter_8u_C3R_kernelPKhiPhiiiPKiiiiii_param_7,
	.param .u32 _Z24nppiFilter_8u_C3R_kernelPKhiPhiiiPKiiiiii_param_8,
	.param .u32 _Z24nppiFilter_8u_C3R_kernelPKhiPhiiiPKiiiiii_param_9,
	.param .u32 _Z24nppiFilter_8u_C3R_kernelPKhiPhiiiPKiiiiii_param_10,
	.param .u32 _Z24nppiFilter_8u_C3R_kernelPKhiPhiiiPKiiiiii_param_11
)
{
	.reg .pred 	%p<94>;
	.reg .b16 	%rs<3>;
	.reg .b32 	%r<187>;
	.reg .b64 	%rd<86>;

	ld.param.u64 	%rd8, [_Z24nppiFilter_8u_C3R_kernelPKhiPhiiiPKiiiiii_param_0];
	ld.param.u64 	%rd9, [_Z24nppiFilter_8u_C3R_kernelPKhiPhiiiPKiiiiii_param_2];
	ld.param.u32 	%r74, [_Z24nppiFilter_8u_C3R_kernelPKhiPhiiiPKiiiiii_param_3];
	ld.param.u32 	%r75, [_Z24nppiFilter_8u_C3R_kernelPKhiPhiiiPKiiiiii_param_4];
	ld.param.u32 	%r82, [_Z24nppiFilter_8u_C3R_kernelPKhiPhiiiPKiiiiii_param_5];
	ld.param.u64 	%rd10, [_Z24nppiFilter_8u_C3R_kernelPKhiPhiiiPKiiiiii_param_6];
	ld.param.u32 	%r77, [_Z24nppiFilter_8u_C3R_kernelPKhiPhiiiPKiiiiii_param_7];
	ld.param.u32 	%r78, [_Z24nppiFilter_8u_C3R_kernelPKhiPhiiiPKiiiiii_param_8];
	ld.param.u32 	%r79, [_Z24nppiFilter_8u_C3R_kernelPKhiPhiiiPKiiiiii_param_9];
	ld.param.u32 	%r80, [_Z24nppiFilter_8u_C3R_kernelPKhiPhiiiPKiiiiii_param_10];
	cvta.to.global.u64 	%rd1, %rd10;
	cvta.to.global.u64 	%rd2, %rd8;
	cvta.to.global.u64 	%rd3, %rd9;
	mov.u32 	%r83, %ctaid.x;
	mov.u32 	%r84, %ntid.x;
	mov.u32 	%r85, %tid.x;
	mad.lo.s32 	%r1, %r83, %r84, %r85;
	mov.u32 	%r86, %ctaid.y;
	mov.u32 	%r87, %ntid.y;
	mov.u32 	%r88, %tid.y;
	mad.lo.s32 	%r89, %r86, %r87, %r88;
	setp.ge.s32 	%p2, %r1, %r75;
	setp.ge.s32 	%p3, %r89, %r82;
	or.pred  	%p4, %p2, %p3;
	@%p4 bra 	$L__BB1_49;
	mul.lo.s32 	%r90, %r74, %r89;
	cvt.s64.s32 	%rd4, %r90;
	setp.lt.s32 	%p5, %r78, 1;
	sub.s32 	%r3, %r1, %r79;
	sub.s32 	%r4, %r89, %r80;
	mul.lo.s32 	%r5, %r1, 3;
	@%p5 bra 	$L__BB1_48;
	setp.lt.s32 	%p6, %r77, 1;
	@%p6 bra 	$L__BB1_47;
	and.b32  	%r6, %r77, 7;
	and.b32  	%r7, %r77, 2147483640;
	mov.b32 	%r158, 0;
$L__BB1_4:
	mov.b32 	%r159, 0;
	mov.u32 	%r163, %r159;
$L__BB1_5:
	ld.param.u32 	%r156, [_Z24nppiFilter_8u_C3R_kernelPKhiPhiiiPKiiiiii_param_1];
	setp.lt.u32 	%p7, %r77, 8;
	add.s32 	%r95, %r4, %r159;
	setp.gt.s32 	%p8, %r95, -1;
	setp.lt.s32 	%p9, %r95, %r82;
	and.pred  	%p1, %p8, %p9;
	mul.lo.s32 	%r96, %r95, %r156;
	cvt.s64.s32 	%rd5, %r96;
	mul.lo.s32 	%r11, %r159, %r77;
	mov.b32 	%r179, 0;
	@%p7 bra 	$L__BB1_24;
	mov.b32 	%r161, 0;
	cvt.u64.u32 	%rd22, %r11;
$L__BB1_7:
	.pragma "nounroll";
	add.s32 	%r14, %r3, %r161;
	setp.gt.s32 	%p10, %r14, -1;
	setp.lt.s32 	%p11, %r14, %r75;
	and.pred  	%p12, %p10, %p11;
	and.pred  	%p13, %p12, %p1;
	not.pred 	%p14, %p13;
	@%p14 bra 	$L__BB1_9;
	mad.lo.s32 	%r98, %r14, 3, %r158;
	cvt.u64.u32 	%rd17, %r98;
	add.s64 	%rd18, %rd17, %rd5;
	add.s64 	%rd19, %rd2, %rd18;
	ld.global.u8 	%r99, [%rd19];
	add.s32 	%r100, %r161, %r11;
	mul.wide.u32 	%rd20, %r100, 4;
	add.s64 	%rd21, %rd1, %rd20;
	ld.global.u32 	%r101, [%rd21];
	mad.lo.s32 	%r163, %r101, %r99, %r163;
$L__BB1_9:
	add.s32 	%r17, %r14, 1;
	setp.gt.s32 	%p15, %r17, -1;
	setp.lt.s32 	%p16, %r17, %r75;
	and.pred  	%p17, %p15, %p16;
	and.pred  	%p18, %p17, %p1;
	cvt.u64.u32 	%rd23, %r161;
	add.s64 	%rd24, %rd23, %rd22;
	shl.b64 	%rd25, %rd24, 2;
	add.s64 	%rd6, %rd1, %rd25;
	not.pred 	%p19, %p18;
	@%p19 bra 	$L__BB1_11;
	mad.lo.s32 	%r102, %r17, 3, %r158;
	cvt.u64.u32 	%rd26, %r102;
	add.s64 	%rd27, %rd26, %rd5;
	add.s64 	%rd28, %rd2, %rd27;
	ld.global.u8 	%r103, [%rd28];
	ld.global.u32 	%r104, [%rd6+4];
	mad.lo.s32 	%r163, %r104, %r103, %r163;
$L__BB1_11:
	add.s32 	%r20, %r14, 2;
	setp.gt.s32 	%p20, %r20, -1;
	setp.lt.s32 	%p21, %r20, %r75;
	and.pred  	%p22, %p20, %p21;
	and.pred  	%p23, %p22, %p1;
	not.pred 	%p24, %p23;
	@%p24 bra 	$L__BB1_13;
	mad.lo.s32 	%r105, %r20, 3, %r158;
	cvt.u64.u32 	%rd29, %r105;
	add.s64 	%rd30, %rd29, %rd5;
	add.s64 	%rd31, %rd2, %rd30;
	ld.global.u8 	%r106, [%rd31];
	ld.global.u32 	%r107, [%rd6+8];
	mad.lo.s32 	%r163, %r107, %r106, %r163;
$L__BB1_13:
	add.s32 	%r23, %r14, 3;
	setp.gt.s32 	%p25, %r23, -1;
	setp.lt.s32 	%p26, %r23, %r75;
	and.pred  	%p27, %p25, %p26;
	and.pred  	%p28, %p27, %p1;
	not.pred 	%p29, %p28;
	@%p29 bra 	$L__BB1_15;
	mad.lo.s32 	%r108, %r23, 3, %r158;
	cvt.u64.u32 	%rd32, %r108;
	add.s64 	%rd33, %rd32, %rd5;
	add.s64 	%rd34, %rd2, %rd33;
	ld.global.u8 	%r109, [%rd34];
	ld.global.u32 	%r110, [%rd6+12];
	mad.lo.s32 	%r163, %r110, %r109, %r163;
$L__BB1_15:
	add.s32 	%r26, %r14, 4;
	setp.gt.s32 	%p30, %r26, -1;
	setp.lt.s32 	%p31, %r26, %r75;
	and.pred  	%p32, %p30, %p31;
	and.pred  	%p33, %p32, %p1;
	not.pred 	%p34, %p33;
	@%p34 bra 	$L__BB1_17;
	mad.lo.s32 	%r111, %r26, 3, %r158;
	cvt.u64.u32 	%rd35, %r111;
	add.s64 	%rd36, %rd35, %rd5;
	add.s64 	%rd37, %rd2, %rd36;
	ld.global.u8 	%r112, [%rd37];
	ld.global.u32 	%r113, [%rd6+16];
	mad.lo.s32 	%r163, %r113, %r112, %r163;
$L__BB1_17:
	add.s32 	%r29, %r14, 5;
	setp.gt.s32 	%p35, %r29, -1;
	setp.lt.s32 	%p36, %r29, %r75;
	and.pred  	%p37, %p35, %p36;
	and.pred  	%p38, %p37, %p1;
	not.pred 	%p39, %p38;
	@%p39 bra 	$L__BB1_19;
	mad.lo.s32 	%r114, %r29, 3, %r158;
	cvt.u64.u32 	%rd38, %r114;
	add.s64 	%rd39, %rd38, %rd5;
	add.s64 	%rd40, %rd2, %rd39;
	ld.global.u8 	%r115, [%rd40];
	ld.global.u32 	%r116, [%rd6+20];
	mad.lo.s32 	%r163, %r116, %r115, %r163;
$L__BB1_19:
	add.s32 	%r32, %r14, 6;
	setp.gt.s32 	%p40, %r32, -1;
	setp.lt.s32 	%p41, %r32, %r75;
	and.pred  	%p42, %p40, %p41;
	and.pred  	%p43, %p42, %p1;
	not.pred 	%p44, %p43;
	@%p44 bra 	$L__BB1_21;
	mad.lo.s32 	%r117, %r32, 3, %r158;
	cvt.u64.u32 	%rd41, %r117;
	add.s64 	%rd42, %rd41, %rd5;
	add.s64 	%rd43, %rd2, %rd42;
	ld.global.u8 	%r118, [%rd43];
	ld.global.u32 	%r119, [%rd6+24];
	mad.lo.s32 	%r163, %r119, %r118, %r163;
$L__BB1_21:
	add.s32 	%r35, %r14, 7;
	setp.gt.s32 	%p45, %r35, -1;
	setp.lt.s32 	%p46, %r35, %r75;
	and.pred  	%p47, %p45, %p46;
	and.pred  	%p48, %p47, %p1;
	not.pred 	%p49, %p48;
	@%p49 bra 	$L__BB1_23;
	mad.lo.s32 	%r120, %r35, 3, %r158;
	cvt.u64.u32 	%rd44, %r120;
	add.s64 	%rd45, %rd44, %rd5;
	add.s64 	%rd46, %rd2, %rd45;
	ld.global.u8 	%r121, [%rd46];
	ld.global.u32 	%r122, [%rd6+28];
	mad.lo.s32 	%r163, %r122, %r121, %r163;
$L__BB1_23:
	add.s32 	%r161, %r161, 8;
	setp.ne.s32 	%p50, %r161, %r7;
	mov.u32 	%r179, %r7;
	@%p50 bra 	$L__BB1_7;
$L__BB1_24:
	setp.eq.s32 	%p51, %r6, 0;
	@%p51 bra 	$L__BB1_45;
	add.s32 	%r124, %r6, -1;
	setp.lt.u32 	%p52, %r124, 3;
	@%p52 bra 	$L__BB1_35;
	add.s32 	%r42, %r3, %r179;
	setp.gt.s32 	%p53, %r42, -1;
	setp.lt.s32 	%p54, %r42, %r75;
	and.pred  	%p55, %p53, %p54;
	and.pred  	%p56, %p55, %p1;
	not.pred 	%p57, %p56;
	@%p57 bra 	$L__BB1_28;
	mad.lo.s32 	%r125, %r42, 3, %r158;
	cvt.u64.u32 	%rd47, %r125;
	add.s64 	%rd48, %rd47, %rd5;
	add.s64 	%rd49, %rd2, %rd48;
	ld.global.u8 	%r126, [%rd49];
	add.s32 	%r127, %r179, %r11;
	mul.wide.u32 	%rd50, %r127, 4;
	add.s64 	%rd51, %rd1, %rd50;
	ld.global.u32 	%r128, [%rd51];
	mad.lo.s32 	%r163, %r128, %r126, %r163;
$L__BB1_28:
	add.s32 	%r45, %r42, 1;
	setp.gt.s32 	%p58, %r45, -1;
	setp.lt.s32 	%p59, %r45, %r75;
	and.pred  	%p60, %p58, %p59;
	and.pred  	%p61, %p60, %p1;
	cvt.u64.u32 	%rd52, %r11;
	cvt.u64.u32 	%rd53, %r179;
	add.s64 	%rd54, %rd53, %rd52;
	shl.b64 	%rd55, %rd54, 2;
	add.s64 	%rd7, %rd1, %rd55;
	not.pred 	%p62, %p61;
	@%p62 bra 	$L__BB1_30;
	mad.lo.s32 	%r129, %r45, 3, %r158;
	cvt.u64.u32 	%rd56, %r129;
	add.s64 	%rd57, %rd56, %rd5;
	add.s64 	%rd58, %rd2, %rd57;
	ld.global.u8 	%r130, [%rd58];
	ld.global.u32 	%r131, [%rd7+4];
	mad.lo.s32 	%r163, %r131, %r130, %r163;
$L__BB1_30:
	add.s32 	%r48, %r42, 2;
	setp.gt.s32 	%p63, %r48, -1;
	setp.lt.s32 	%p64, %r48, %r75;
	and.pred  	%p65, %p63, %p64;
	and.pred  	%p66, %p65, %p1;
	not.pred 	%p67, %p66;
	@%p67 bra 	$L__BB1_32;
	mad.lo.s32 	%r132, %r48, 3, %r158;
	cvt.u64.u32 	%rd59, %r132;
	add.s64 	%rd60, %rd59, %rd5;
	add.s64 	%rd61, %rd2, %rd60;
	ld.global.u8 	%r133, [%rd61];
	ld.global.u32 	%r134, [%rd7+8];
	mad.lo.s32 	%r163, %r134, %r133, %r163;
$L__BB1_32:
	add.s32 	%r51, %r42, 3;
	setp.gt.s32 	%p68, %r51, -1;
	setp.lt.s32 	%p69, %r51, %r75;
	and.pred  	%p70, %p68, %p69;
	and.pred  	%p71, %p70, %p1;
	not.pred 	%p72, %p71;
	@%p72 bra 	$L__BB1_34;
	mad.lo.s32 	%r135, %r51, 3, %r158;
	cvt.u64.u32 	%rd62, %r135;
	add.s64 	%rd63, %rd62, %rd5;
	add.s64 	%rd64, %rd2, %rd63;
	ld.global.u8 	%r136, [%rd64];
	ld.global.u32 	%r137, [%rd7+12];
	mad.lo.s32 	%r163, %r137, %r136, %r163;
$L__BB1_34:
	add.s32 	%r179, %r179, 4;
$L__BB1_35:
	and.b32  	%r139, %r77, 3;
	setp.eq.s32 	%p73, %r139, 0;
	@%p73 bra 	$L__BB1_45;
	setp.eq.s32 	%p74, %r139, 1;
	@%p74 bra 	$L__BB1_42;
	add.s32 	%r58, %r3, %r179;
	setp.gt.s32 	%p75, %r58, -1;
	setp.lt.s32 	%p76, %r58, %r75;
	and.pred  	%p77, %p75, %p76;
	and.pred  	%p78, %p77, %p1;
	not.pred 	%p79, %p78;
	@%p79 bra 	$L__BB1_39;
	mad.lo.s32 	%r140, %r58, 3, %r158;
	cvt.u64.u32 	%rd65, %r140;
	add.s64 	%rd66, %rd65, %rd5;
	add.s64 	%rd67, %rd2, %rd66;
	ld.global.u8 	%r141, [%rd67];
	add.s32 	%r142, %r179, %r11;
	mul.wide.u32 	%rd68, %r142, 4;
	add.s64 	%rd69, %rd1, %rd68;
	ld.global.u32 	%r143, [%rd69];
	mad.lo.s32 	%r163, %r143, %r141, %r163;
$L__BB1_39:
	add.s32 	%r61, %r58, 1;
	setp.gt.s32 	%p80, %r61, -1;
	setp.lt.s32 	%p81, %r61, %r75;
	and.pred  	%p82, %p80, %p81;
	and.pred  	%p83, %p82, %p1;
	not.pred 	%p84, %p83;
	@%p84 bra 	$L__BB1_41;
	mad.lo.s32 	%r144, %r61, 3, %r158;
	cvt.u64.u32 	%rd70, %r144;
	add.s64 	%rd71, %rd70, %rd5;
	add.s64 	%rd72, %rd2, %rd71;
	ld.global.u8 	%r145, [%rd72];
	cvt.u64.u32 	%rd73, %r11;
	cvt.u64.u32 	%rd74, %r179;
	add.s64 	%rd75, %rd74, %rd73;
	shl.b64 	%rd76, %rd75, 2;
	add.s64 	%rd77, %rd1, %rd76;
	ld.global.u32 	%r146, [%rd77+4];
	mad.lo.s32 	%r163, %r146, %r145, %r163;
$L__BB1_41:
	add.s32 	%r179, %r179, 2;
$L__BB1_42:
	and.b32  	%r147, %r77, 1;
	setp.eq.b32 	%p85, %r147, 1;
	not.pred 	%p86, %p85;
	@%p86 bra 	$L__BB1_45;
	add.s32 	%r68, %r3, %r179;
	setp.gt.s32 	%p87, %r68, -1;
	setp.lt.s32 	%p88, %r68, %r75;
	and.pred  	%p89, %p87, %p88;
	and.pred  	%p90, %p89, %p1;
	not.pred 	%p91, %p90;
	@%p91 bra 	$L__BB1_45;
	mad.lo.s32 	%r148, %r68, 3, %r158;
	cvt.u64.u32 	%rd78, %r148;
	add.s64 	%rd79, %rd78, %rd5;
	add.s64 	%rd80, %rd2, %rd79;
	ld.global.u8 	%r149, [%rd80];
	add.s32 	%r150, %r179, %r11;
	mul.wide.u32 	%rd81, %r150, 4;
	add.s64 	%rd82, %rd1, %rd81;
	ld.global.u32 	%r151, [%rd82];
	mad.lo.s32 	%r163, %r151, %r149, %r163;
$L__BB1_45:
	add.s32 	%r159, %r159, 1;
	setp.ne.s32 	%p92, %r159, %r78;
	@%p92 bra 	$L__BB1_5;
	ld.param.u32 	%r157, [_Z24nppiFilter_8u_C3R_kernelPKhiPhiiiPKiiiiii_param_11];
	div.s32 	%r152, %r163, %r157;
	min.s32 	%r153, %r152, 255;
	max.s32 	%r154, %r153, 0;
	add.s32 	%r155, %r158, %r5;
	cvt.s64.s32 	%rd83, %r155;
	add.s64 	%rd84, %rd83, %rd4;
	add.s64 	%rd85, %rd3, %rd84;
	st.global.u8 	[%rd85], %r154;
	add.s32 	%r158, %r158, 1;
	setp.eq.s32 	%p93, %r158, 3;
	@%p93 bra 	$L__BB1_49;
	bra.uni 	$L__BB1_4;
$L__BB1_47:
	cvt.s64.s32 	%rd14, %r5;
	add.s64 	%rd15, %rd14, %rd4;
	add.s64 	%rd16, %rd3, %rd15;
	mov.b16 	%rs2, 0;
	st.global.u8 	[%rd16], %rs2;
	st.global.u8 	[%rd16+1], %rs2;
	st.global.u8 	[%rd16+2], %rs2;
	bra.uni 	$L__BB1_49;
$L__BB1_48:
	cvt.s64.s32 	%rd11, %r5;
	add.s64 	%rd12, %rd11, %rd4;
	add.s64 	%rd13, %rd3, %rd12;
	mov.b16 	%rs1, 0;
	st.global.u8 	[%rd13], %rs1;
	st.global.u8 	[%rd13+1], %rs1;
	st.global.u8 	[%rd13+2], %rs1;
$L__BB1_49:
	ret;

}
	// .globl	_Z25nppiFilter_32f_C1R_kernelPKfiPfiiiS0_iiii
.visible .entry _Z25nppiFilter_32f_C1R_kernelPKfiPfiiiS0_iiii(
	.param .u64 .ptr .align 1 _Z25nppiFilter_32f_C1R_kernelPKfiPfiiiS0_iiii_param_0,
	.param .u32 _Z25nppiFilter_32f_C1R_kernelPKfiPfiiiS0_iiii_param_1,
	.param .u64 .ptr .align 1 _Z25nppiFilter_32f_C1R_kernelPKfiPfiiiS0_iiii_param_2,
	.param .u32 _Z25nppiFilter_32f_C1R_kernelPKfiPfiiiS0_iiii_param_3,
	.param .u32 _Z25nppiFilter_32f_C1R_kernelPKfiPfiiiS0_iiii_param_4,
	.param .u32 _Z25nppiFilter_32f_C1R_kernelPKfiPfiiiS0_iiii_param_5,
	.param .u64 .ptr .align 1 _Z25nppiFilter_32f_C1R_kernelPKfiPfiiiS0_iiii_param_6,
	.param .u32 _Z25nppiFilter_32f_C1R_kernelPKfiPfiiiS0_iiii_param_7,
	.param .u32 _Z25nppiFilter_32f_C1R_kernelPKfiPfiiiS0_iiii_param_8,
	.param .u32 _Z25nppiFilter_32f_C1R_kernelPKfiPfiiiS0_iiii_param_9,
	.param .u32 _Z25nppiFilter_32f_C1R_kernelPKfiPfiiiS0_iiii_param_10
)
{
	.reg .pred 	%p<92>;
	.reg .b32 	%r<66>;
	.reg .b32 	%f<101>;
	.reg .b64 	%rd<66>;

	ld.param.u64 	%rd7, [_Z25nppiFilter_32f_C1R_kernelPKfiPfiiiS0_iiii_param_0];
	ld.param.u32 	%r34, [_Z25nppiFilter_32f_C1R_kernelPKfiPfiiiS0_iiii_param_1];
	ld.param.u64 	%rd8, [_Z25nppiFilter_32f_C1R_kernelPKfiPfiiiS0_iiii_param_2];
	ld.param.u32 	%r35, [_Z25nppiFilter_32f_C1R_kernelPKfiPfiiiS0_iiii_param_3];
	ld.param.u32 	%r36, [_Z25nppiFilter_32f_C1R_kernelPKfiPfiiiS0_iiii_param_4];
	ld.param.u32 	%r42, [_Z25nppiFilter_32f_C1R_kernelPKfiPfiiiS0_iiii_param_5];
	ld.param.u64 	%rd9, [_Z25nppiFilter_32f_C1R_kernelPKfiPfiiiS0_iiii_param_6];
	ld.param.u32 	%r38, [_Z25nppiFilter_32f_C1R_kernelPKfiPfiiiS0_iiii_param_7];
	ld.param.u32 	%r39, [_Z25nppiFilter_32f_C1R_kernelPKfiPfiiiS0_iiii_param_8];
	ld.param.u32 	%r40, [_Z25nppiFilter_32f_C1R_kernelPKfiPfiiiS0_iiii_param_9];
	ld.param.u32 	%r41, [_Z25nppiFilter_32f_C1R_kernelPKfiPfiiiS0_iiii_param_10];
	cvta.to.global.u64 	%rd1, %rd9;
	mov.u32 	%r43, %ctaid.x;
	mov.u32 	%r44, %ntid.x;
	mov.u32 	%r45, %tid.x;
	mad.lo.s32 	%r1, %r43, %r44, %r45;
	mov.u32 	%r46, %ctaid.y;
	mov.u32 	%r47, %ntid.y;
	mov.u32 	%r48, %tid.y;
	mad.lo.s32 	%r49, %r46, %r47, %r48;
	setp.ge.s32 	%p2, %r1, %r36;
	setp.ge.s32 	%p3, %r49, %r42;
	or.pred  	%p4, %p2, %p3;
	mov.f32 	%f79, 0f00000000;
	@%p4 bra 	$L__BB2_46;
	cvta.to.global.u64 	%rd10, %rd8;
	mul.lo.s32 	%r50, %r35, %r49;
	cvt.s64.s32 	%rd11, %r50;
	add.s64 	%rd2, %rd10, %rd11;
	setp.lt.s32 	%p5, %r39, 1;
	@%p5 bra 	$L__BB2_45;
	setp.lt.s32 	%p6, %r38, 1;
	sub.s32 	%r3, %r1, %r40;
	sub.s32 	%r4, %r49, %r41;
	@%p6 bra 	$L__BB2_45;
	and.b32  	%r5, %r38, 7;
	and.b32  	%r6, %r38, 3;
	and.b32  	%r7, %r38, 2147483640;
	and.b32  	%r8, %r38, 1;
	cvta.to.global.u64 	%rd3, %rd7;
	mov.f32 	%f79, 0f00000000;
	mov.b32 	%r61, 0;
$L__BB2_4:
	setp.lt.u32 	%p7, %r38, 8;
	add.s32 	%r53, %r4, %r61;
	setp.gt.s32 	%p8, %r53, -1;
	setp.lt.s32 	%p9, %r53, %r42;
	and.pred  	%p1, %p8, %p9;
	mul.lo.s32 	%r54, %r53, %r34;
	cvt.s64.s32 	%rd12, %r54;
	add.s64 	%rd4, %rd3, %rd12;
	mul.lo.s32 	%r10, %r61, %r38;
	mov.b32 	%r64, 0;
	@%p7 bra 	$L__BB2_23;
	mov.b32 	%r62, 0;
	cvt.u64.u32 	%rd17, %r10;
$L__BB2_6:
	.pragma "nounroll";
	add.s32 	%r12, %r3, %r62;
	setp.gt.s32 	%p10, %r12, -1;
	setp.lt.s32 	%p11, %r12, %r36;
	and.pred  	%p12, %p10, %p11;
	and.pred  	%p13, %p12, %p1;
	not.pred 	%p14, %p13;
	@%p14 bra 	$L__BB2_8;
	mul.wide.u32 	%rd13, %r12, 4;
	add.s64 	%rd14, %rd4, %rd13;
	ld.global.f32 	%f44, [%rd14];
	add.s32 	%r56, %r62, %r10;
	mul.wide.u32 	%rd15, %r56, 4;
	add.s64 	%rd16, %rd1, %rd15;
	ld.global.f32 	%f45, [%rd16];
	fma.rn.f32 	%f79, %f44, %f45, %f79;
$L__BB2_8:
	add.s32 	%r13, %r12, 1;
	setp.gt.s32 	%p15, %r13, -1;
	setp.lt.s32 	%p16, %r13, %r36;
	and.pred  	%p17, %p15, %p16;
	and.pred  	%p18, %p17, %p1;
	cvt.u64.u32 	%rd18, %r62;
	add.s64 	%rd19, %rd18, %rd17;
	shl.b64 	%rd20, %rd19, 2;
	add.s64 	%rd5, %rd1, %rd20;
	not.pred 	%p19, %p18;
	@%p19 bra 	$L__BB2_10;
	mul.wide.u32 	%rd21, %r13, 4;
	add.s64 	%rd22, %rd4, %rd21;
	ld.global.f32 	%f46, [%rd22];
	ld.global.f32 	%f47, [%rd5+4];
	fma.rn.f32 	%f79, %f46, %f47, %f79;
$L__BB2_10:
	add.s32 	%r14, %r12, 2;
	setp.gt.s32 	%p20, %r14, -1;
	setp.lt.s32 	%p21, %r14, %r36;
	and.pred  	%p22, %p20, %p21;
	and.pred  	%p23, %p22, %p1;
	not.pred 	%p24, %p23;
	@%p24 bra 	$L__BB2_12;
	mul.wide.u32 	%rd23, %r14, 4;
	add.s64 	%rd24, %rd4, %rd23;
	ld.global.f32 	%f48, [%rd24];
	ld.global.f32 	%f49, [%rd5+8];
	fma.rn.f32 	%f79, %f48, %f49, %f79;
$L__BB2_12:
	add.s32 	%r15, %r12, 3;
	setp.gt.s32 	%p25, %r15, -1;
	setp.lt.s32 	%p26, %r15, %r36;
	and.pred  	%p27, %p25, %p26;
	and.pred  	%p28, %p27, %p1;
	not.pred 	%p29, %p28;
	@%p29 bra 	$L__BB2_14;
	mul.wide.u32 	%rd25, %r15, 4;
	add.s64 	%rd26, %rd4, %rd25;
	ld.global.f32 	%f50, [%rd26];
	ld.global.f32 	%f51, [%rd5+12];
	fma.rn.f32 	%f79, %f50, %f51, %f79;
$L__BB2_14:
	add.s32 	%r16, %r12, 4;
	setp.gt.s32 	%p30, %r16, -1;
	setp.lt.s32 	%p31, %r16, %r36;
	and.pred  	%p32, %p30, %p31;
	and.pred  	%p33, %p32, %p1;
	not.pred 	%p34, %p33;
	@%p34 bra 	$L__BB2_16;
	mul.wide.u32 	%rd27, %r16, 4;
	add.s64 	%rd28, %rd4, %rd27;
	ld.global.f32 	%f52, [%rd28];
	ld.global.f32 	%f53, [%rd5+16];
	fma.rn.f32 	%f79, %f52, %f53, %f79;
$L__BB2_16:
	add.s32 	%r17, %r12, 5;
	setp.gt.s32 	%p35, %r17, -1;
	setp.lt.s32 	%p36, %r17, %r36;
	and.pred  	%p37, %p35, %p36;
	and.pred  	%p38, %p37, %p1;
	not.pred 	%p39, %p38;
	@%p39 bra 	$L__BB2_18;
	mul.wide.u32 	%rd29, %r17, 4;
	add.s64 	%rd30, %rd4, %rd29;
	ld.global.f32 	%f54, [%rd30];
	ld.global.f32 	%f55, [%rd5+20];
	fma.rn.f32 	%f79, %f54, %f55, %f79;
$L__BB2_18:
	add.s32 	%r18, %r12, 6;
	setp.gt.s32 	%p40, %r18, -1;
	setp.lt.s32 	%p41, %r18, %r36;
	and.pred  	%p42, %p40, %p41;
	and.pred  	%p43, %p42, %p1;
	not.pred 	%p44, %p43;
	@%p44 bra 	$L__BB2_20;
	mul.wide.u32 	%rd31, %r18, 4;
	add.s64 	%rd32, %rd4, %rd31;
	ld.global.f32 	%f56, [%rd32];
	ld.global.f32 	%f57, [%rd5+24];
	fma.rn.f32 	%f79, %f56, %f57, %f79;
$L__BB2_20:
	add.s32 	%r19, %r12, 7;
	setp.gt.s32 	%p45, %r19, -1;
	setp.lt.s32 	%p46, %r19, %r36;
	and.pred  	%p47, %p45, %p46;
	and.pred  	%p48, %p47, %p1;
	not.pred 	%p49, %p48;
	@%p49 bra 	$L__BB2_22;
	mul.wide.u32 	%rd33, %r19, 4;
	add.s64 	%rd34, %rd4, %rd33;
	ld.global.f32 	%f58, [%rd34];
	ld.global.f32 	%f59, [%rd5+28];
	fma.rn.f32 	%f79, %f58, %f59, %f79;
$L__BB2_22:
	add.s32 	%r62, %r62, 8;
	setp.ne.s32 	%p50, %r62, %r7;
	mov.u32 	%r64, %r7;
	@%p50 bra 	$L__BB2_6;
$L__BB2_23:
	setp.eq.s32 	%p51, %r5, 0;
	@%p51 bra 	$L__BB2_44;
	add.s32 	%r57, %r5, -1;
	setp.lt.u32 	%p52, %r57, 3;
	@%p52 bra 	$L__BB2_34;
	add.s32 	%r22, %r3, %r64;
	setp.gt.s32 	%p53, %r22, -1;
	setp.lt.s32 	%p54, %r22, %r36;
	and.pred  	%p55, %p53, %p54;
	and.pred  	%p56, %p55, %p1;
	not.pred 	%p57, %p56;
	@%p57 bra 	$L__BB2_27;
	mul.wide.u32 	%rd35, %r22, 4;
	add.s64 	%rd36, %rd4, %rd35;
	ld.global.f32 	%f61, [%rd36];
	add.s32 	%r58, %r64, %r10;
	mul.wide.u32 	%rd37, %r58, 4;
	add.s64 	%rd38, %rd1, %rd37;
	ld.global.f32 	%f62, [%rd38];
	fma.rn.f32 	%f79, %f61, %f62, %f79;
$L__BB2_27:
	add.s32 	%r23, %r22, 1;
	setp.gt.s32 	%p58, %r23, -1;
	setp.lt.s32 	%p59, %r23, %r36;
	and.pred  	%p60, %p58, %p59;
	and.pred  	%p61, %p60, %p1;
	cvt.u64.u32 	%rd39, %r10;
	cvt.u64.u32 	%rd40, %r64;
	add.s64 	%rd41, %rd40, %rd39;
	shl.b64 	%rd42, %rd41, 2;
	add.s64 	%rd6, %rd1, %rd42;
	not.pred 	%p62, %p61;
	@%p62 bra 	$L__BB2_29;
	mul.wide.u32 	%rd43, %r23, 4;
	add.s64 	%rd44, %rd4, %rd43;
	ld.global.f32 	%f63, [%rd44];
	ld.global.f32 	%f64, [%rd6+4];
	fma.rn.f32 	%f79, %f63, %f64, %f79;
$L__BB2_29:
	add.s32 	%r24, %r22, 2;
	setp.gt.s32 	%p63, %r24, -1;
	setp.lt.s32 	%p64, %r24, %r36;
	and.pred  	%p65, %p63, %p64;
	and.pred  	%p66, %p65, %p1;
	not.pred 	%p67, %p66;
	@%p67 bra 	$L__BB2_31;
	mul.wide.u32 	%rd45, %r24, 4;
	add.s64 	%rd46, %rd4, %rd45;
	ld.global.f32 	%f65, [%rd46];
	ld.global.f32 	%f66, [%rd6+8];
	fma.rn.f32 	%f79, %f65, %f66, %f79;
$L__BB2_31:
	add.s32 	%r25, %r22, 3;
	setp.gt.s32 	%p68, %r25, -1;
	setp.lt.s32 	%p69, %r25, %r36;
	and.pred  	%p70, %p68, %p69;
	and.pred  	%p71, %p70, %p1;
	not.pred 	%p72, %p71;
	@%p72 bra 	$L__BB2_33;
	mul.wide.u32 	%rd47, %r25, 4;
	add.s64 	%rd48, %rd4, %rd47;
	ld.global.f32 	%f67, [%rd48];
	ld.global.f32 	%f68, [%rd6+12];
	fma.rn.f32 	%f79, %f67, %f68, %f79;
$L__BB2_33:
	add.s32 	%r64, %r64, 4;
$L__BB2_34:
	setp.eq.s32 	%p73, %r6, 0;
	@%p73 bra 	$L__BB2_44;
	setp.eq.s32 	%p74, %r6, 1;
	@%p74 bra 	$L__BB2_41;
	add.s32 	%r28, %r3, %r64;
	setp.gt.s32 	%p75, %r28, -1;
	setp.lt.s32 	%p76, %r28, %r36;
	and.pred  	%p77, %p75, %p76;
	and.pred  	%p78, %p77, %p1;
	not.pred 	%p79, %p78;
	@%p79 bra 	$L__BB2_38;
	mul.wide.u32 	%rd49, %r28, 4;
	add.s64 	%rd50, %rd4, %rd49;
	ld.global.f32 	%f70, [%rd50];
	add.s32 	%r59, %r64, %r10;
	mul.wide.u32 	%rd51, %r59, 4;
	add.s64 	%rd52, %rd1, %rd51;
	ld.global.f32 	%f71, [%rd52];
	fma.rn.f32 	%f79, %f70, %f71, %f79;
$L__BB2_38:
	add.s32 	%r29, %r28, 1;
	setp.gt.s32 	%p80, %r29, -1;
	setp.lt.s32 	%p81, %r29, %r36;
	and.pred  	%p82, %p80, %p81;
	and.pred  	%p83, %p82, %p1;
	not.pred 	%p84, %p83;
	@%p84 bra 	$L__BB2_40;
	mul.wide.u32 	%rd53, %r29, 4;
	add.s64 	%rd54, %rd4, %rd53;
	ld.global.f32 	%f72, [%rd54];
	cvt.u64.u32 	%rd55, %r10;
	cvt.u64.u32 	%rd56, %r64;
	add.s64 	%rd57, %rd56, %rd55;
	shl.b64 	%rd58, %rd57, 2;
	add.s64 	%rd59, %rd1, %rd58;
	ld.global.f32 	%f73, [%rd59+4];
	fma.rn.f32 	%f79, %f72, %f73, %f79;
$L__BB2_40:
	add.s32 	%r64, %r64, 2;
$L__BB2_41:
	setp.eq.s32 	%p85, %r8, 0;
	@%p85 bra 	$L__BB2_44;
	add.s32 	%r32, %r3, %r64;
	setp.gt.s32 	%p86, %r32, -1;
	setp.lt.s32 	%p87, %r32, %r36;
	and.pred  	%p88, %p86, %p87;
	and.pred  	%p89, %p88, %p1;
	not.pred 	%p90, %p89;
	@%p90 bra 	$L__BB2_44;
	mul.wide.u32 	%rd60, %r32, 4;
	add.s64 	%rd61, %rd4, %rd60;
	ld.global.f32 	%f74, [%rd61];
	add.s32 	%r60, %r64, %r10;
	mul.wide.u32 	%rd62, %r60, 4;
	add.s64 	%rd63, %rd1, %rd62;
	ld.global.f32 	%f75, [%rd63];
	fma.rn.f32 	%f79, %f74, %f75, %f79;
$L__BB2_44:
	add.s32 	%r61, %r61, 1;
	setp.ne.s32 	%p91, %r61, %r39;
	@%p91 bra 	$L__BB2_4;
$L__BB2_45:
	mul.wide.s32 	%rd64, %r1, 4;
	add.s64 	%rd65, %rd2, %rd64;
	st.global.f32 	[%rd65], %f79;
$L__BB2_46:
	ret;

}


// ===== COMPILED SASS (sm_100) =====

	.target	sm_100

	.elftype	@"ET_EXEC"


//--------------------- .note.nv.tkinfo           --------------------------
	.section	.note.nv.tkinfo,"",@"SHT_NOTE"
	.sectionflags	@"SHF_NOTE_NV_TKINFO"
	.tkinfo
        /*0018*/ 	.word	0x00000002
        /*0030*/ 	.string	""
        /*0030*/ 	.string	"ptxas"
        /*0030*/ 	.string	"Cuda compilation tools, release 13.0, V13.0.88"
        /*0030*/ 	.string	"Build cuda_13.0.r13.0/compiler.36424714_0"
        /*0030*/ 	.string	"-arch sm_100 -m 64 "



//--------------------- .note.nv.cuinfo           --------------------------
	.section	.note.nv.cuinfo,"",@"SHT_NOTE"
	.sectionflags	@"SHF_NOTE_NV_CUINFO"
        /*0018*/ 	.short	0x0002
        /*001a*/ 	.short	0x0064
        /*001c*/ 	.short	0x0082
	.zero		2


//--------------------- .nv.info                  --------------------------
	.section	.nv.info,"",@"SHT_CUDA_INFO"
	.align	4


	//----- nvinfo : EIATTR_REGCOUNT
	.align		4
        /*0000*/ 	.byte	0x04, 0x2f
        /*0002*/ 	.short	(.L_1 - .L_0)
	.align		4
.L_0:
        /*0004*/ 	.word	index@(_Z24nppiFilter_8u_C1R_kernelPKhiPhiiiPKiiiiii)
        /*0008*/ 	.word	0x00000025


	//----- nvinfo : EIATTR_FRAME_SIZE
	.align		4
.L_1:
        /*000c*/ 	.byte	0x04, 0x11
        /*000e*/ 	.short	(.L_3 - .L_2)
	.align		4
.L_2:
        /*0010*/ 	.word	index@(_Z24nppiFilter_8u_C1R_kernelPKhiPhiiiPKiiiiii)
        /*0014*/ 	.word	0x00000000


	//----- nvinfo : EIATTR_REGCOUNT
	.align		4
.L_3:
        /*0018*/ 	.byte	0x04, 0x2f
        /*001a*/ 	.short	(.L_5 - .L_4)
	.align		4
.L_4:
        /*001c*/ 	.word	index@(_Z24nppiFilter_8u_C3R_kernelPKhiPhiiiPKiiiiii)
        /*0020*/ 	.word	0x00000024


	//----- nvinfo : EIATTR_FRAME_SIZE
	.align		4
.L_5:
        /*0024*/ 	.byte	0x04, 0x11
        /*0026*/ 	.short	(.L_7 - .L_6)
	.align		4
.L_6:
        /*0028*/ 	.word	index@(_Z24nppiFilter_8u_C3R_kernelPKhiPhiiiPKiiiiii)
        /*002c*/ 	.word	0x00000000


	//----- nvinfo : EIATTR_REGCOUNT
	.align		4
.L_7:
        /*0030*/ 	.byte	0x04, 0x2f
        /*0032*/ 	.short	(.L_9 - .L_8)
	.align		4
.L_8:
        /*0034*/ 	.word	index@(_Z25nppiFilter_32f_C1R_kernelPKfiPfiiiS0_iiii)
        /*0038*/ 	.word	0x00000020


	//----- nvinfo : EIATTR_FRAME_SIZE
	.align		4
.L_9:
        /*003c*/ 	.byte	0x04, 0x11
        /*003e*/ 	.short	(.L_11 - .L_10)
	.align		4
.L_10:
        /*0040*/ 	.word	index@(_Z25nppiFilter_32f_C1R_kernelPKfiPfiiiS0_iiii)
        /*0044*/ 	.word	0x00000000


	//----- nvinfo : EIATTR_MIN_STACK_SIZE
	.align		4
.L_11:
        /*0048*/ 	.byte	0x04, 0x12
        /*004a*/ 	.short	(.L_13 - .L_12)
	.align		4
.L_12:
        /*004c*/ 	.word	index@(_Z25nppiFilter_32f_C1R_kernelPKfiPfiiiS0_iiii)
        /*0050*/ 	.word	0x00000000


	//----- nvinfo : EIATTR_MIN_STACK_SIZE
	.align		4
.L_13:
        /*0054*/ 	.byte	0x04, 0x12
        /*0056*/ 	.short	(.L_15 - .L_14)
	.align		4
.L_14:
        /*0058*/ 	.word	index@(_Z24nppiFilter_8u_C3R_kernelPKhiPhiiiPKiiiiii)
        /*005c*/ 	.word	0x00000000


	//----- nvinfo : EIATTR_MIN_STACK_SIZE
	.align		4
.L_15:
        /*0060*/ 	.byte	0x04, 0x12
        /*0062*/ 	.short	(.L_17 - .L_16)
	.align		4
.L_16:
        /*0064*/ 	.word	index@(_Z24nppiFilter_8u_C1R_kernelPKhiPhiiiPKiiiiii)
        /*0068*/ 	.word	0x00000000
.L_17:


//--------------------- .nv.compat                --------------------------
	.section	.nv.compat,"",@"SHT_CUDA_COMPAT_INFO"
	.align	4
        /*0000*/ 	.byte	0x02, 0x09, 0x00, 0x00, 0x02, 0x02, 0x01, 0x00, 0x02, 0x05, 0x05, 0x00, 0x03, 0x07, 0x01, 0x01
        /*0010*/ 	.byte	0x02, 0x03, 0x00, 0x00, 0x02, 0x06, 0x01, 0x00, 0x04, 0x0b, 0x08, 0x00, 0x09, 0x00, 0x00, 0x00
        /*0020*/ 	.byte	0x00, 0x00, 0x00, 0x00


//--------------------- .nv.info._Z25nppiFilter_32f_C1R_kernelPKfiPfiiiS0_iiii --------------------------
	.section	.nv.info._Z25nppiFilter_32f_C1R_kernelPKfiPfiiiS0_iiii,"",@"SHT_CUDA_INFO"
	.sectionflags	@""
	.align	4


	//----- nvinfo : EIATTR_CUDA_API_VERSION
	.align		4
        /*0000*/ 	.byte	0x04, 0x37
        /*0002*/ 	.short	(.L_19 - .L_18)
.L_18:
        /*0004*/ 	.word	0x00000082


	//----- nvinfo : EIATTR_KPARAM_INFO
	.align		4
.L_19:
        /*0008*/ 	.byte	0x04, 0x17
        /*000a*/ 	.short	(.L_21 - .L_20)
.L_20:
        /*000c*/ 	.word	0x00000000
        /*0010*/ 	.short	0x000a
        /*0012*/ 	.short	0x003c
        /*0014*/ 	.byte	0x00, 0xf0, 0x11, 0x00


	//----- nvinfo : EIATTR_KPARAM_INFO
	.align		4
.L_21:
        /*0018*/ 	.byte	0x04, 0x17
        /*001a*/ 	.short	(.L_23 - .L_22)
.L_22:
        /*001c*/ 	.word	0x00000000
        /*0020*/ 	.short	0x0009
        /*0022*/ 	.short	0x0038
        /*0024*/ 	.byte	0x00, 0xf0, 0x11, 0x00


	//----- nvinfo : EIATTR_KPARAM_INFO
	.align		4
.L_23:
        /*0028*/ 	.byte	0x04, 0x17
        /*002a*/ 	.short	(.L_25 - .L_24)
.L_24:
        /*002c*/ 	.word	0x00000000
        /*0030*/ 	.short	0x0008
        /*0032*/ 	.short	0x0034
        /*0034*/ 	.byte	0x00, 0xf0, 0x11, 0x00


	//----- nvinfo : EIATTR_KPARAM_INFO
	.align		4
.L_25:
        /*0038*/ 	.byte	0x04, 0x17
        /*003a*/ 	.short	(.L_27 - .L_26)
.L_26:
        /*003c*/ 	.word	0x00000000
        /*0040*/ 	.short	0x0007
        /*0042*/ 	.short	0x0030
        /*0044*/ 	.byte	0x00, 0xf0, 0x11, 0x00


	//----- nvinfo : EIATTR_KPARAM_INFO
	.align		4
.L_27:
        /*0048*/ 	.byte	0x04, 0x17
        /*004a*/ 	.short	(.L_29 - .L_28)
.L_28:
        /*004c*/ 	.word	0x00000000
        /*0050*/ 	.short	0x0006
        /*0052*/ 	.short	0x0028
        /*0054*/ 	.byte	0x00, 0xf5, 0x21, 0x00


	//----- nvinfo : EIATTR_KPARAM_INFO
	.align		4
.L_29:
        /*0058*/ 	.byte	0x04, 0x17
        /*005a*/ 	.short	(.L_31 - .L_30)
.L_30:
        /*005c*/ 	.word	0x00000000
        /*0060*/ 	.short	0x0005
        /*0062*/ 	.short	0x0020
        /*0064*/ 	.byte	0x00, 0xf0, 0x11, 0x00


	//----- nvinfo : EIATTR_KPARAM_INFO
	.align		4
.L_31:
        /*0068*/ 	.byte	0x04, 0x17
        /*006a*/ 	.short	(.L_33 - .L_32)
.L_32:
        /*006c*/ 	.word	0x00000000
        /*0070*/ 	.short	0x0004
        /*0072*/ 	.short	0x001c
        /*0074*/ 	.byte	0x00, 0xf0, 0x11, 0x00


	//----- nvinfo : EIATTR_KPARAM_INFO
	.align		4
.L_33:
        /*0078*/ 	.byte	0x04, 0x17
        /*007a*/ 	.short	(.L_35 - .L_34)
.L_34:
        /*007c*/ 	.word	0x00000000
        /*0080*/ 	.short	0x0003
        /*0082*/ 	.short	0x0018
        /*0084*/ 	.byte	0x00, 0xf0, 0x11, 0x00


	//----- nvinfo : EIATTR_KPARAM_INFO
	.align		4
.L_35:
        /*0088*/ 	.byte	0x04, 0x17
        /*008a*/ 	.short	(.L_37 - .L_36)
.L_36:
        /*008c*/ 	.word	0x00000000
        /*0090*/ 	.short	0x0002
        /*0092*/ 	.short	0x0010
        /*0094*/ 	.byte	0x00, 0xf5, 0x21, 0x00


	//----- nvinfo : EIATTR_KPARAM_INFO
	.align		4
.L_37:
        /*0098*/ 	.byte	0x04, 0x17
        /*009a*/ 	.short	(.L_39 - .L_38)
.L_38:
        /*009c*/ 	.word	0x00000000
        /*00a0*/ 	.short	0x0001
        /*00a2*/ 	.short	0x0008
        /*00a4*/ 	.byte	0x00, 0xf0, 0x11, 0x00


	//----- nvinfo : EIATTR_KPARAM_INFO
	.align		4
.L_39:
        /*00a8*/ 	.byte	0x04, 0x17
        /*00aa*/ 	.short	(.L_41 - .L_40)
.L_40:
        /*00ac*/ 	.word	0x00000000
        /*00b0*/ 	.short	0x0000
        /*00b2*/ 	.short	0x0000
        /*00b4*/ 	.byte	0x00, 0xf5, 0x21, 0x00


	//----- nvinfo : EIATTR_SPARSE_MMA_MASK
	.align		4
.L_41:
        /*00b8*/ 	.byte	0x03, 0x50
        /*00ba*/ 	.short	0x0000


	//----- nvinfo : EIATTR_MAXREG_COUNT
	.align		4
        /*00bc*/ 	.byte	0x03, 0x1b
        /*00be*/ 	.short	0x00ff


	//----- nvinfo : EIATTR_MERCURY_ISA_VERSION
	.align		4
        /*00c0*/ 	.byte	0x03, 0x5f
        /*00c2*/ 	.short	0x0101


	//----- nvinfo : EIATTR_VRC_CTA_INIT_COUNT
	.align		4
        /*00c4*/ 	.byte	0x02, 0x4a
	.zero		1
	.zero		1


	//----- nvinfo : EIATTR_EXIT_INSTR_OFFSETS
	.align		4
        /*00c8*/ 	.byte	0x04, 0x1c
        /*00ca*/ 	.short	(.L_43 - .L_42)


	//   ....[0]....
.L_42:
        /*00cc*/ 	.word	0x000000d0


	//   ....[1]....
        /*00d0*/ 	.word	0x00000e30


	//----- nvinfo : EIATTR_CRS_STACK_SIZE
	.align		4
.L_43:
        /*00d4*/ 	.byte	0x04, 0x1e
        /*00d6*/ 	.short	(.L_45 - .L_44)
.L_44:
        /*00d8*/ 	.word	0x00000000


	//----- nvinfo : EIATTR_CBANK_PARAM_SIZE
	.align		4
.L_45:
        /*00dc*/ 	.byte	0x03, 0x19
        /*00de*/ 	.short	0x0040


	//----- nvinfo : EIATTR_PARAM_CBANK
	.align		4
        /*00e0*/ 	.byte	0x04, 0x0a
        /*00e2*/ 	.short	(.L_47 - .L_46)
	.align		4
.L_46:
        /*00e4*/ 	.word	index@(.nv.constant0._Z25nppiFilter_32f_C1R_kernelPKfiPfiiiS0_iiii)
        /*00e8*/ 	.short	0x0380
        /*00ea*/ 	.short	0x0040


	//----- nvinfo : EIATTR_SW_WAR
	.align		4
.L_47:
        /*00ec*/ 	.byte	0x04, 0x36
        /*00ee*/ 	.short	(.L_49 - .L_48)
.L_48:
        /*00f0*/ 	.word	0x00000008
.L_49:


//--------------------- .nv.info._Z24nppiFilter_8u_C3R_kernelPKhiPhiiiPKiiiiii --------------------------
	.section	.nv.info._Z24nppiFilter_8u_C3R_kernelPKhiPhiiiPKiiiiii,"",@"SHT_CUDA_INFO"
	.sectionflags	@""
	.align	4


	//----- nvinfo : EIATTR_CUDA_API_VERSION
	.align		4
        /*0000*/ 	.byte	0x04, 0x37
        /*0002*/ 	.short	(.L_51 - .L_50)
.L_50:
        /*0004*/ 	.word	0x00000082


	//----- nvinfo : EIATTR_KPARAM_INFO
	.align		4
.L_51:
        /*0008*/ 	.byte	0x04, 0x17
        /*000a*/ 	.short	(.L_53 - .L_52)
.L_52:
        /*000c*/ 	.word	0x00000000
        /*0010*/ 	.short	0x000b
        /*0012*/ 	.short	0x0040
        /*0014*/ 	.byte	0x00, 0xf0, 0x11, 0x00


	//----- nvinfo : EIATTR_KPARAM_INFO
	.align		4
.L_53:
        /*0018*/ 	.byte	0x04, 0x17
        /*001a*/ 	.short	(.L_55 - .L_54)
.L_54:
        /*001c*/ 	.word	0x00000000
        /*0020*/ 	.short	0x000a
        /*0022*/ 	.short	0x003c
        /*0024*/ 	.byte	0x00, 0xf0, 0x11, 0x00


	//----- nvinfo : EIATTR_KPARAM_INFO
	.align		4
.L_55:
        /*0028*/ 	.byte	0x04, 0x17
        /*002a*/ 	.short	(.L_57 - .L_56)
.L_56:
        /*002c*/ 	.word	0x00000000
        /*0030*/ 	.short	0x0009
        /*0032*/ 	.short	0x0038
        /*0034*/ 	.byte	0x00, 0xf0, 0x11, 0x00


	//----- nvinfo : EIATTR_KPARAM_INFO
	.align		4
.L_57:
        /*0038*/ 	.byte	0x04, 0x17
        /*003a*/ 	.short	(.L_59 - .L_58)
.L_58:
        /*003c*/ 	.word	0x00000000
        /*0040*/ 	.short	0x0008
        /*0042*/ 	.short	0x0034
        /*0044*/ 	.byte	0x00, 0xf0, 0x11, 0x00


	//----- nvinfo : EIATTR_KPARAM_INFO
	.align		4
.L_59:
        /*0048*/ 	.byte	0x04, 0x17
        /*004a*/ 	.short	(.L_61 - .L_60)
.L_60:
        /*004c*/ 	.word	0x00000000
        /*0050*/ 	.short	0x0007
        /*0052*/ 	.short	0x0030
        /*0054*/ 	.byte	0x00, 0xf0, 0x11, 0x00


	//----- nvinfo : EIATTR_KPARAM_INFO
	.align		4
.L_61:
        /*0058*/ 	.byte	0x04, 0x17
        /*005a*/ 	.short	(.L_63 - .L_62)
.L_62:
        /*005c*/ 	.word	0x00000000
        /*0060*/ 	.short	0x0006
        /*0062*/ 	.short	0x0028
        /*0064*/ 	.byte	0x00, 0xf5, 0x21, 0x00


	//----- nvinfo : EIATTR_KPARAM_INFO
	.align		4
.L_63:
        /*0068*/ 	.byte	0x04, 0x17
        /*006a*/ 	.short	(.L_65 - .L_64)
.L_64:
        /*006c*/ 	.word	0x00000000
        /*0070*/ 	.short	0x0005
        /*0072*/ 	.short	0x0020
        /*0074*/ 	.byte	0x00, 0xf0, 0x11, 0x00


	//----- nvinfo : EIATTR_KPARAM_INFO
	.align		4
.L_65:
        /*0078*/ 	.byte	0x04, 0x17
        /*007a*/ 	.short	(.L_67 - .L_66)
.L_66:
        /*007c*/ 	.word	0x00000000
        /*0080*/ 	.short	0x0004
        /*0082*/ 	.short	0x001c
        /*0084*/ 	.byte	0x00, 0xf0, 0x11, 0x00


	//----- nvinfo : EIATTR_KPARAM_INFO
	.align		4
.L_67:
        /*0088*/ 	.byte	0x04, 0x17
        /*008a*/ 	.short	(.L_69 - .L_68)
.L_68:
        /*008c*/ 	.word	0x00000000
        /*0090*/ 	.short	0x0003
        /*0092*/ 	.short	0x0018
        /*0094*/ 	.byte	0x00, 0xf0, 0x11, 0x00


	//----- nvinfo : EIATTR_KPARAM_INFO
	.align		4
.L_69:
        /*0098*/ 	.byte	0x04, 0x17
        /*009a*/ 	.short	(.L_71 - .L_70)
.L_70:
        /*009c*/ 	.word	0x00000000
        /*00a0*/ 	.short	0x0002
        /*00a2*/ 	.short	0x0010
        /*00a4*/ 	.byte	0x00, 0xf5, 0x21, 0x00


	//----- nvinfo : EIATTR_KPARAM_INFO
	.align		4
.L_71:
        /*00a8*/ 	.byte	0x04, 0x17
        /*00aa*/ 	.short	(.L_73 - .L_72)
.L_72:
        /*00ac*/ 	.word	0x00000000
        /*00b0*/ 	.short	0x0001
        /*00b2*/ 	.short	0x0008
        /*00b4*/ 	.byte	0x00, 0xf0, 0x11, 0x00


	//----- nvinfo : EIATTR_KPARAM_INFO
	.align		4
.L_73:
        /*00b8*/ 	.byte	0x04, 0x17
        /*00ba*/ 	.short	(.L_75 - .L_74)
.L_74:
        /*00bc*/ 	.word	0x00000000
        /*00c0*/ 	.short	0x0000
        /*00c2*/ 	.short	0x0000
        /*00c4*/ 	.byte	0x00, 0xf5, 0x21, 0x00


	//----- nvinfo : EIATTR_SPARSE_MMA_MASK
	.align		4
.L_75:
        /*00c8*/ 	.byte	0x03, 0x50
        /*00ca*/ 	.short	0x0000


	//----- nvinfo : EIATTR_MAXREG_COUNT
	.align		4
        /*00cc*/ 	.byte	0x03, 0x1b
        /*00ce*/ 	.short	0x00ff


	//----- nvinfo : EIATTR_MERCURY_ISA_VERSION
	.align		4
        /*00d0*/ 	.byte	0x03, 0x5f
        /*00d2*/ 	.short	0x0101


	//----- nvinfo : EIATTR_VRC_CTA_INIT_COUNT
	.align		4
        /*00d4*/ 	.byte	0x02, 0x4a
	.zero		1
	.zero		1


	//----- nvinfo : EIATTR_EXIT_INSTR_OFFSETS
	.align		4
        /*00d8*/ 	.byte	0x04, 0x1c
        /*00da*/ 	.short	(.L_77 - .L_76)


	//   ....[0]....
.L_76:
        /*00dc*/ 	.word	0x000000d0


	//   ....[1]....
        /*00e0*/ 	.word	0x00001320


	//   ....[2]....
        /*00e4*/ 	.word	0x000013b0


	//   ....[3]....
        /*00e8*/ 	.word	0x00001430


	//----- nvinfo : EIATTR_CRS_STACK_SIZE
	.align		4
.L_77:
        /*00ec*/ 	.byte	0x04, 0x1e
        /*00ee*/ 	.short	(.L_79 - .L_78)
.L_78:
        /*00f0*/ 	.word	0x00000000


	//----- nvinfo : EIATTR_CBANK_PARAM_SIZE
	.align		4
.L_79:
        /*00f4*/ 	.byte	0x03, 0x19
        /*00f6*/ 	.short	0x0044


	//----- nvinfo : EIATTR_PARAM_CBANK
	.align		4
        /*00f8*/ 	.byte	0x04, 0x0a
        /*00fa*/ 	.short	(.L_81 - .L_80)
	.align		4
.L_80:
        /*00fc*/ 	.word	index@(.nv.constant0._Z24nppiFilter_8u_C3R_kernelPKhiPhiiiPKiiiiii)
        /*0100*/ 	.short	0x0380
        /*0102*/ 	.short	0x0044


	//----- nvinfo : EIATTR_SW_WAR
	.align		4
.L_81:
        /*0104*/ 	.byte	0x04, 0x36
        /*0106*/ 	.short	(.L_83 - .L_82)
.L_82:
        /*0108*/ 	.word	0x00000008
.L_83:


//--------------------- .nv.info._Z24nppiFilter_8u_C1R_kernelPKhiPhiiiPKiiiiii --------------------------
	.section	.nv.info._Z24nppiFilter_8u_C1R_kernelPKhiPhiiiPKiiiiii,"",@"SHT_CUDA_INFO"
	.sectionflags	@""
	.align	4


	//----- nvinfo : EIATTR_CUDA_API_VERSION
	.align		4
        /*0000*/ 	.byte	0x04, 0x37
        /*0002*/ 	.short	(.L_85 - .L_84)
.L_84:
        /*0004*/ 	.word	0x00000082


	//----- nvinfo : EIATTR_KPARAM_INFO
	.align		4
.L_85:
        /*0008*/ 	.byte	0x04, 0x17
        /*000a*/ 	.short	(.L_87 - .L_86)
.L_86:
        /*000c*/ 	.word	0x00000000
        /*0010*/ 	.short	0x000b
        /*0012*/ 	.short	0x0040
        /*0014*/ 	.byte	0x00, 0xf0, 0x11, 0x00


	//----- nvinfo : EIATTR_KPARAM_INFO
	.align		4
.L_87:
        /*0018*/ 	.byte	0x04, 0x17
        /*001a*/ 	.short	(.L_89 - .L_88)
.L_88:
        /*001c*/ 	.word	0x00000000
        /*0020*/ 	.short	0x000a
        /*0022*/ 	.short	0x003c
        /*0024*/ 	.byte	0x00, 0xf0, 0x11, 0x00


	//----- nvinfo : EIATTR_KPARAM_INFO
	.align		4
.L_89:
        /*0028*/ 	.byte	0x04, 0x17
        /*002a*/ 	.short	(.L_91 - .L_90)
.L_90:
        /*002c*/ 	.word	0x00000000
        /*0030*/ 	.short	0x0009
        /*0032*/ 	.short	0x0038
        /*0034*/ 	.byte	0x00, 0xf0, 0x11, 0x00


	//----- nvinfo : EIATTR_KPARAM_INFO
	.align		4
.L_91:
        /*0038*/ 	.byte	0x04, 0x17
        /*003a*/ 	.short	(.L_93 - .L_92)
.L_92:
        /*003c*/ 	.word	0x00000000
        /*0040*/ 	.short	0x0008
        /*0042*/ 	.short	0x0034
        /*0044*/ 	.byte	0x00, 0xf0, 0x11, 0x00


	//----- nvinfo : EIATTR_KPARAM_INFO
	.align		4
.L_93:
        /*0048*/ 	.byte	0x04, 0x17
        /*004a*/ 	.short	(.L_95 - .L_94)
.L_94:
        /*004c*/ 	.word	0x00000000
        /*0050*/ 	.short	0x0007
        /*0052*/ 	.short	0x0030
        /*0054*/ 	.byte	0x00, 0xf0, 0x11, 0x00


	//----- nvinfo : EIATTR_KPARAM_INFO
	.align		4
.L_95:
        /*0058*/ 	.byte	0x04, 0x17
        /*005a*/ 	.short	(.L_97 - .L_96)
.L_96:
        /*005c*/ 	.word	0x00000000
        /*0060*/ 	.short	0x0006
        /*0062*/ 	.short	0x0028
        /*0064*/ 	.byte	0x00, 0xf5, 0x21, 0x00


	//----- nvinfo : EIATTR_KPARAM_INFO
	.align		4
.L_97:
        /*0068*/ 	.byte	0x04, 0x17
        /*006a*/ 	.short	(.L_99 - .L_98)
.L_98:
        /*006c*/ 	.word	0x00000000
        /*0070*/ 	.short	0x0005
        /*0072*/ 	.short	0x0020
        /*0074*/ 	.byte	0x00, 0xf0, 0x11, 0x00


	//----- nvinfo : EIATTR_KPARAM_INFO
	.align		4
.L_99:
        /*0078*/ 	.byte	0x04, 0x17
        /*007a*/ 	.short	(.L_101 - .L_100)
.L_100:
        /*007c*/ 	.word	0x00000000
        /*0080*/ 	.short	0x0004
        /*0082*/ 	.short	0x001c
        /*0084*/ 	.byte	0x00, 0xf0, 0x11, 0x00


	//----- nvinfo : EIATTR_KPARAM_INFO
	.align		4
.L_101:
        /*0088*/ 	.byte	0x04, 0x17
        /*008a*/ 	.short	(.L_103 - .L_102)
.L_102:
        /*008c*/ 	.word	0x00000000
        /*0090*/ 	.short	0x0003
        /*0092*/ 	.short	0x0018
        /*0094*/ 	.byte	0x00, 0xf0, 0x11, 0x00


	//----- nvinfo : EIATTR_KPARAM_INFO
	.align		4
.L_103:
        /*0098*/ 	.byte	0x04, 0x17
        /*009a*/ 	.short	(.L_105 - .L_104)
.L_104:
        /*009c*/ 	.word	0x00000000
        /*00a0*/ 	.short	0x0002
        /*00a2*/ 	.short	0x0010
        /*00a4*/ 	.byte	0x00, 0xf5, 0x21, 0x00


	//----- nvinfo : EIATTR_KPARAM_INFO
	.align		4
.L_105:
        /*00a8*/ 	.byte	0x04, 0x17
        /*00aa*/ 	.short	(.L_107 - .L_106)
.L_106:
        /*00ac*/ 	.word	0x00000000
        /*00b0*/ 	.short	0x0001
        /*00b2*/ 	.short	0x0008
        /*00b4*/ 	.byte	0x00, 0xf0, 0x11, 0x00


	//----- nvinfo : EIATTR_KPARAM_INFO
	.align		4
.L_107:
        /*00b8*/ 	.byte	0x04, 0x17
        /*00ba*/ 	.short	(.L_109 - .L_108)
.L_108:
        /*00bc*/ 	.word	0x00000000
        /*00c0*/ 	.short	0x0000
        /*00c2*/ 	.short	0x0000
        /*00c4*/ 	.byte	0x00, 0xf5, 0x21, 0x00


	//----- nvinfo : EIATTR_SPARSE_MMA_MASK
	.align		4
.L_109:
        /*00c8*/ 	.byte	0x03, 0x50
        /*00ca*/ 	.short	0x0000


	//----- nvinfo : EIATTR_MAXREG_COUNT
	.align		4
        /*00cc*/ 	.byte	0x03, 0x1b
        /*00ce*/ 	.short	0x00ff


	//----- nvinfo : EIATTR_MERCURY_ISA_VERSION
	.align		4
        /*00d0*/ 	.byte	0x03, 0x5f
        /*00d2*/ 	.short	0x0101


	//----- nvinfo : EIATTR_VRC_CTA_INIT_COUNT
	.align		4
        /*00d4*/ 	.byte	0x02, 0x4a
	.zero		1
	.zero		1


	//----- nvinfo : EIATTR_EXIT_INSTR_OFFSETS
	.align		4
        /*00d8*/ 	.byte	0x04, 0x1c
        /*00da*/ 	.short	(.L_111 - .L_110)


	//   ....[0]....
.L_110:
        /*00dc*/ 	.word	0x000000d0


	//   ....[1]....
        /*00e0*/ 	.word	0x00001210


	//----- nvinfo : EIATTR_CRS_STACK_SIZE
	.align		4
.L_111:
        /*00e4*/ 	.byte	0x04, 0x1e
        /*00e6*/ 	.short	(.L_113 - .L_112)
.L_112:
        /*00e8*/ 	.word	0x00000000


	//----- nvinfo : EIATTR_CBANK_PARAM_SIZE
	.align		4
.L_113:
        /*00ec*/ 	.byte	0x03, 0x19
        /*00ee*/ 	.short	0x0044


	//----- nvinfo : EIATTR_PARAM_CBANK
	.align		4
        /*00f0*/ 	.byte	0x04, 0x0a
        /*00f2*/ 	.short	(.L_115 - .L_114)
	.align		4
.L_114:
        /*00f4*/ 	.word	index@(.nv.constant0._Z24nppiFilter_8u_C1R_kernelPKhiPhiiiPKiiiiii)
        /*00f8*/ 	.short	0x0380
        /*00fa*/ 	.short	0x0044


	//----- nvinfo : EIATTR_SW_WAR
	.align		4
.L_115:
        /*00fc*/ 	.byte	0x04, 0x36
        /*00fe*/ 	.short	(.L_117 - .L_116)
.L_116:
        /*0100*/ 	.word	0x00000008
.L_117:


//--------------------- .nv.callgraph             --------------------------
	.section	.nv.callgraph,"",@"SHT_CUDA_CALLGRAPH"
	.align	4
	.sectionentsize	8
	.align		4
        /*0000*/ 	.word	0x00000000
	.align		4
        /*0004*/ 	.word	0xffffffff
	.align		4
        /*0008*/ 	.word	0x00000000
	.align		4
        /*000c*/ 	.word	0xfffffffe
	.align		4
        /*0010*/ 	.word	0x00000000
	.align		4
        /*0014*/ 	.word	0xfffffffd
	.align		4
        /*0018*/ 	.word	0x00000000
	.align		4
        /*001c*/ 	.word	0xfffffffc


//--------------------- .text._Z25nppiFilter_32f_C1R_kernelPKfiPfiiiS0_iiii --------------------------
	.section	.text._Z25nppiFilter_32f_C1R_kernelPKfiPfiiiS0_iiii,"ax",@progbits
	.align	128
        .global         _Z25nppiFilter_32f_C1R_kernelPKfiPfiiiS0_iiii
        .type           _Z25nppiFilter_32f_C1R_kernelPKfiPfiiiS0_iiii,@function
        .size           _Z25nppiFilter_32f_C1R_kernelPKfiPfiiiS0_iiii,(.L_x_29 - _Z25nppiFilter_32f_C1R_kernelPKfiPfiiiS0_iiii)
        .other          _Z25nppiFilter_32f_C1R_kernelPKfiPfiiiS0_iiii,@"STO_CUDA_ENTRY STV_DEFAULT"
_Z25nppiFilter_32f_C1R_kernelPKfiPfiiiS0_iiii:
.text._Z25nppiFilter_32f_C1R_kernelPKfiPfiiiS0_iiii:
[----:B------:R-:W-:Y:S01]  /*0000*/  LDC R1, c[0x0][0x37c] ;  /* 0x0000df00ff017b82 */ /* 0x000fe20000000800 */
[----:B------:R-:W0:Y:S07]  /*0010*/  S2R R3, SR_TID.Y ;  /* 0x0000000000037919 */ /* 0x000e2e0000002200 */
[----:B------:R-:W1:Y:S01]  /*0020*/  LDC R17, c[0x0][0x360] ;  /* 0x0000d800ff117b82 */ /* 0x000e620000000800 */
[----:B------:R-:W2:Y:S01]  /*0030*/  LDCU UR6, c[0x0][0x3a0] ;  /* 0x00007400ff0677ac */ /* 0x000ea20008000800 */
[----:B------:R-:W1:Y:S01]  /*0040*/  S2R R0, SR_TID.X ;  /* 0x0000000000007919 */ /* 0x000e620000002100 */
[----:B------:R-:W3:Y:S05]  /*0050*/  LDCU UR7, c[0x0][0x39c] ;  /* 0x00007380ff0777ac */ /* 0x000eea0008000800 */
[----:B------:R-:W0:Y:S08]  /*0060*/  S2UR UR5, SR_CTAID.Y ;  /* 0x00000000000579c3 */ /* 0x000e300000002600 */
[----:B------:R-:W0:Y:S08]  /*0070*/  LDC R16, c[0x0][0x364] ;  /* 0x0000d900ff107b82 */ /* 0x000e300000000800 */
[----:B------:R-:W1:Y:S01]  /*0080*/  S2UR UR4, SR_CTAID.X ;  /* 0x00000000000479c3 */ /* 0x000e620000002500 */
[----:B0-----:R-:W-:-:S05]  /*0090*/  IMAD R16, R16, UR5, R3 ;  /* 0x0000000510107c24 */ /* 0x001fca000f8e0203 */
[----:B--2---:R-:W-:Y:S01]  /*00a0*/  ISETP.GE.AND P0, PT, R16, UR6, PT ;  /* 0x0000000610007c0c */ /* 0x004fe2000bf06270 */
[----:B-1----:R-:W-:-:S05]  /*00b0*/  IMAD R17, R17, UR4, R0 ;  /* 0x0000000411117c24 */ /* 0x002fca000f8e0200 */
[----:B---3--:R-:W-:-:S13]  /*00c0*/  ISETP.GE.OR P0, PT, R17, UR7, P0 ;  /* 0x0000000711007c0c */ /* 0x008fda0008706670 */
[----:B------:R-:W-:Y:S05]  /*00d0*/  @P0 EXIT ;  /* 0x000000000000094d */ /* 0x000fea0003800000 */
[----:B------:R-:W0:Y:S01]  /*00e0*/  LDCU UR5, c[0x0][0x3b4] ;  /* 0x00007680ff0577ac */ /* 0x000e220008000800 */
[----:B------:R-:W1:Y:S01]  /*00f0*/  LDCU UR4, c[0x0][0x398] ;  /* 0x00007300ff0477ac */ /* 0x000e620008000800 */
[----:B------:R-:W2:Y:S01]  /*0100*/  LDCU.64 UR6, c[0x0][0x390] ;  /* 0x00007200ff0677ac */ /* 0x000ea20008000a00 */
[----:B------:R-:W3:Y:S01]  /*0110*/  LDCU.64 UR10, c[0x0][0x358] ;  /* 0x00006b00ff0a77ac */ /* 0x000ee20008000a00 */
[----:B0-----:R-:W-:Y:S01]  /*0120*/  UISETP.GE.AND UP0, UPT, UR5, 0x1, UPT ;  /* 0x000000010500788c */ /* 0x001fe2000bf06270 */
[----:B-1----:R-:W-:-:S05]  /*0130*/  IMAD R0, R16, UR4, RZ ;  /* 0x0000000410007c24 */ /* 0x002fca000f8e02ff */
[----:B--2---:R-:W-:-:S04]  /*0140*/  IADD3 R6, P0, PT, R0, UR6, RZ ;  /* 0x0000000600067c10 */ /* 0x004fc8000ff1e0ff */
[----:B------:R-:W-:Y:S01]  /*0150*/  LEA.HI.X.SX32 R7, R0, UR7, 0x1, P0 ;  /* 0x0000000700077c11 */ /* 0x000fe200080f0eff */
[----:B------:R-:W-:Y:S01]  /*0160*/  IMAD.MOV.U32 R0, RZ, RZ, RZ ;  /* 0x000000ffff007224 */ /* 0x000fe200078e00ff */
[----:B---3--:R-:W-:Y:S07]  /*0170*/  BRA.U !UP0, `(.L_x_0) ;  /* 0x0000000d08247547 */ /* 0x008fee000b800000 */
[----:B------:R-:W0:Y:S01]  /*0180*/  LDCU UR5, c[0x0][0x3b0] ;  /* 0x00007600ff0577ac */ /* 0x000e220008000800 */
[----:B------:R-:W1:Y:S01]  /*0190*/  LDCU.64 UR8, c[0x0][0x3b8] ;  /* 0x00007700ff0877ac */ /* 0x000e620008000a00 */
[----:B0-----:R-:W-:Y:S01]  /*01a0*/  UISETP.GE.AND UP0, UPT, UR5, 0x1, UPT ;  /* 0x000000010500788c */ /* 0x001fe2000bf06270 */
[----:B-1----:R-:W-:-:S08]  /*01b0*/  VIADD R16, R16, -UR9 ;  /* 0x8000000910107c36 */ /* 0x002fd00008000000 */
[----:B------:R-:W-:Y:S05]  /*01c0*/  BRA.U !UP0, `(.L_x_0) ;  /* 0x0000000d08107547 */ /* 0x000fea000b800000 */
[----:B------:R-:W-:Y:S01]  /*01d0*/  VIADD R18, R17, -UR8 ;  /* 0x8000000811127c36 */ /* 0x000fe20008000000 */
[----:B------:R-:W-:Y:S01]  /*01e0*/  ULOP3.LUT UR6, UR5, 0x7, URZ, 0xc0, !UPT ;  /* 0x0000000705067892 */ /* 0x000fe2000f8ec0ff */
[----:B------:R-:W-:Y:S01]  /*01f0*/  IMAD.MOV.U32 R0, RZ, RZ, RZ ;  /* 0x000000ffff007224 */ /* 0x000fe200078e00ff */
[----:B------:R-:W-:Y:S02]  /*0200*/  ULOP3.LUT UR7, UR5, 0x3, URZ, 0xc0, !UPT ;  /* 0x0000000305077892 */ /* 0x000fe4000f8ec0ff */
[----:B------:R-:W-:Y:S01]  /*0210*/  ULOP3.LUT UR5, UR5, 0x7ffffff8, URZ, 0xc0, !UPT ;  /* 0x7ffffff805057892 */ /* 0x000fe2000f8ec0ff */
[----:B------:R-:W-:-:S11]  /*0220*/  UMOV UR4, URZ ;  /* 0x000000ff00047c82 */ /* 0x000fd60008000000 */
.L_x_7:
[----:B------:R-:W0:Y:S01]  /*0230*/  LDCU.64 UR14, c[0x0][0x3b0] ;  /* 0x00007600ff0e77ac */ /* 0x000e220008000a00 */
[----:B------:R-:W-:Y:S02]  /*0240*/  VIADD R2, R16, UR4 ;  /* 0x0000000410027c36 */ /* 0x000fe40008000000 */
[----:B------:R-:W-:Y:S01]  /*0250*/  HFMA2 R11, -RZ, RZ, 0, 0 ;  /* 0x00000000ff0b7431 */ /* 0x000fe200000001ff */
[----:B------:R-:W1:Y:S01]  /*0260*/  LDCU UR8, c[0x0][0x388] ;  /* 0x00007100ff0877ac */ /* 0x000e620008000800 */
[----:B------:R-:W2:Y:S01]  /*0270*/  LDCU UR16, c[0x0][0x3a0] ;  /* 0x00007400ff1077ac */ /* 0x000ea20008000800 */
[----:B------:R-:W3:Y:S01]  /*0280*/  LDCU.64 UR12, c[0x0][0x380] ;  /* 0x00007000ff0c77ac */ /* 0x000ee20008000a00 */
[----:B0-----:R-:W-:Y:S02]  /*0290*/  UISETP.GE.U32.AND UP1, UPT, UR14, 0x8, UPT ;  /* 0x000000080e00788c */ /* 0x001fe4000bf26070 */
[----:B------:R-:W-:Y:S01]  /*02a0*/  UIMAD UR9, UR4, UR14, URZ ;  /* 0x0000000e040972a4 */ /* 0x000fe2000f8e02ff */
[C---:B-1----:R-:W-:Y:S01]  /*02b0*/  IMAD R3, R2.reuse, UR8, RZ ;  /* 0x0000000802037c24 */ /* 0x042fe2000f8e02ff */
[----:B------:R-:W-:Y:S01]  /*02c0*/  UIADD3 UR4, UPT, UPT, UR4, 0x1, URZ ;  /* 0x0000000104047890 */ /* 0x000fe2000fffe0ff */
[----:B--2---:R-:W-:-:S03]  /*02d0*/  ISETP.GE.AND P0, PT, R2, UR16, PT ;  /* 0x0000001002007c0c */ /* 0x004fc6000bf06270 */
[----:B------:R-:W-:Y:S01]  /*02e0*/  UISETP.NE.AND UP0, UPT, UR4, UR15, UPT ;  /* 0x0000000f0400728c */ /* 0x000fe2000bf05270 */
[C---:B---3--:R-:W-:Y:S02]  /*02f0*/  IADD3 R4, P1, PT, R3.reuse, UR12, RZ ;  /* 0x0000000c03047c10 */ /* 0x048fe4000ff3e0ff */
[----:B------:R-:W-:Y:S02]  /*0300*/  ISETP.GT.AND P0, PT, R2, -0x1, !P0 ;  /* 0xffffffff0200780c */ /* 0x000fe40004704270 */
[----:B------:R-:W-:Y:S01]  /*0310*/  LEA.HI.X.SX32 R5, R3, UR13, 0x1, P1 ;  /* 0x0000000d03057c11 */ /* 0x000fe200088f0eff */
[----:B------:R-:W-:Y:S10]  /*0320*/  BRA.U !UP1, `(.L_x_1) ;  /* 0x0000000509387547 */ /* 0x000ff4000b800000 */
[----:B------:R-:W0:Y:S01]  /*0330*/  LDC.64 R2, c[0x0][0x3a8] ;  /* 0x0000ea00ff027b82 */ /* 0x000e220000000a00 */
[----:B------:R-:W-:Y:S01]  /*0340*/  IMAD.MOV.U32 R25, RZ, RZ, RZ ;  /* 0x000000ffff197224 */ /* 0x000fe200078e00ff */
[----:B------:R-:W1:Y:S06]  /*0350*/  LDCU UR8, c[0x0][0x39c] ;  /* 0x00007380ff0877ac */ /* 0x000e6c0008000800 */
.L_x_2:
[----:B------:R-:W-:-:S04]  /*0360*/  IMAD.IADD R27, R18, 0x1, R25 ;  /* 0x00000001121b7824 */ /* 0x000fc800078e0219 */
[C---:B------:R-:W-:Y:S01]  /*0370*/  VIADD R11, R27.reuse, 0x1 ;  /* 0x000000011b0b7836 */ /* 0x040fe20000000000 */
[----:B-1----:R-:W-:-:S04]  /*0380*/  ISETP.GE.AND P1, PT, R27, UR8, PT ;  /* 0x000000081b007c0c */ /* 0x002fc8000bf26270 */
[----:B------:R-:W-:Y:S02]  /*0390*/  ISETP.GT.AND P1, PT, R27, -0x1, !P1 ;  /* 0xffffffff1b00780c */ /* 0x000fe40004f24270 */
[C---:B------:R-:W-:Y:S02]  /*03a0*/  ISETP.GE.AND P6, PT, R11.reuse, UR8, PT ;  /* 0x000000080b007c0c */ /* 0x040fe4000bfc6270 */
[----:B------:R-:W-:Y:S02]  /*03b0*/  PLOP3.LUT P1, PT, P1, P0, PT, 0x80, 0x8 ;  /* 0x000000000008781c */ /* 0x000fe40000f21070 */
[----:B------:R-:W-:-:S04]  /*03c0*/  ISETP.GT.AND P6, PT, R11, -0x1, !P6 ;  /* 0xffffffff0b00780c */ /* 0x000fc800077c4270 */
[----:B------:R-:W-:-:S07]  /*03d0*/  PLOP3.LUT P6, PT, P6, P0, PT, 0x80, 0x8 ;  /* 0x000000000008781c */ /* 0x000fce00037c1070 */
[----:B------:R-:W1:Y:S01]  /*03e0*/  @P1 LDC.64 R14, c[0x0][0x3a8] ;  /* 0x0000ea00ff0e1b82 */ /* 0x000e620000000a00 */
[----:B------:R-:W-:Y:S02]  /*03f0*/  @P1 VIADD R9, R25, UR9 ;  /* 0x0000000919091c36 */ /* 0x000fe40008000000 */
[----:B------:R-:W-:-:S06]  /*0400*/  @P1 IMAD.WIDE.U32 R12, R27, 0x4, R4 ;  /* 0x000000041b0c1825 */ /* 0x000fcc00078e0004 */
[----:B------:R2:W3:Y:S01]  /*0410*/  @P1 LDG.E R13, desc[UR10][R12.64] ;  /* 0x0000000a0c0d1981 */ /* 0x0004e2000c1e1900 */
[----:B-1----:R-:W-:Y:S01]  /*0420*/  @P1 IMAD.WIDE.U32 R14, R9, 0x4, R14 ;  /* 0x00000004090e1825 */ /* 0x002fe200078e000e */
[----:B------:R-:W-:-:S05]  /*0430*/  IADD3 R9, P2, PT, R25, UR9, RZ ;  /* 0x0000000919097c10 */ /* 0x000fca000ff5e0ff */
[----:B------:R1:W3:Y:S01]  /*0440*/  @P1 LDG.E R14, desc[UR10][R14.64] ;  /* 0x0000000a0e0e1981 */ /* 0x0002e2000c1e1900 */
[----:B------:R-:W-:Y:S02]  /*0450*/  IADD3.X R20, PT, PT, RZ, RZ, RZ, P2, !PT ;  /* 0x000000ffff147210 */ /* 0x000fe400017fe4ff */
[----:B0-----:R-:W-:Y:S01]  /*0460*/  LEA R8, P2, R9, R2, 0x2 ;  /* 0x0000000209087211 */ /* 0x001fe200078410ff */
[----:B------:R-:W-:-:S03]  /*0470*/  @P6 IMAD.WIDE.U32 R10, R11, 0x4, R4 ;  /* 0x000000040b0a6825 */ /* 0x000fc600078e0004 */
[----:B------:R-:W-:-:S03]  /*0480*/  LEA.HI.X R9, R9, R3, R20, 0x2, P2 ;  /* 0x0000000309097211 */ /* 0x000fc600010f1414 */
[----:B------:R-:W4:Y:S04]  /*0490*/  @P6 LDG.E R11, desc[UR10][R10.64] ;  /* 0x0000000a0a0b6981 */ /* 0x000f28000c1e1900 */
[----:B------:R-:W4:Y:S01]  /*04a0*/  @P6 LDG.E R19, desc[UR10][R8.64+0x4] ;  /* 0x0000040a08136981 */ /* 0x000f22000c1e1900 */
[C---:B------:R-:W-:Y:S02]  /*04b0*/  VIADD R29, R27.reuse, 0x2 ;  /* 0x000000021b1d7836 */ /* 0x040fe40000000000 */
[----:B------:R-:W-:-:S03]  /*04c0*/  VIADD R21, R27, 0x3 ;  /* 0x000000031b157836 */ /* 0x000fc60000000000 */
[----:B------:R-:W-:Y:S01]  /*04d0*/  ISETP.GE.AND P2, PT, R29, UR8, PT ;  /* 0x000000081d007c0c */ /* 0x000fe2000bf46270 */
[----:B--2---:R-:W-:Y:S01]  /*04e0*/  VIADD R12, R27, 0x4 ;  /* 0x000000041b0c7836 */ /* 0x004fe20000000000 */
[----:B------:R-:W-:-:S04]  /*04f0*/  ISETP.GE.AND P3, PT, R21, UR8, PT ;  /* 0x0000000815007c0c */ /* 0x000fc8000bf66270 */
[C---:B------:R-:W-:Y:S02]  /*0500*/  ISETP.GE.AND P5, PT, R12.reuse, UR8, PT ;  /* 0x000000080c007c0c */ /* 0x040fe4000bfa6270 */
[----:B-1----:R-:W-:Y:S02]  /*0510*/  IADD3 R15, PT, PT, R27, 0x6, RZ ;  /* 0x000000061b0f7810 */ /* 0x002fe40007ffe0ff */
[----:B------:R-:W-:-:S04]  /*0520*/  ISETP.GT.AND P5, PT, R12, -0x1, !P5 ;  /* 0xffffffff0c00780c */ /* 0x000fc80006fa4270 */
[----:B------:R-:W-:-:S13]  /*0530*/  PLOP3.LUT P5, PT, P5, P0, PT, 0x80, 0x8 ;  /* 0x000000000008781c */ /* 0x000fda0002fa1070 */
[----:B------:R-:W2:Y:S01]  /*0540*/  @P5 LDG.E R24, desc[UR10][R8.64+0x10] ;  /* 0x0000100a08185981 */ /* 0x000ea2000c1e1900 */
[----:B---3--:R-:W-:Y:S01]  /*0550*/  @P1 FFMA R0, R13, R14, R0 ;  /* 0x0000000e0d001223 */ /* 0x008fe20000000000 */
[----:B------:R-:W-:Y:S01]  /*0560*/  ISETP.GT.AND P1, PT, R29, -0x1, !P2 ;  /* 0xffffffff1d00780c */ /* 0x000fe20005724270 */
[----:B------:R-:W-:Y:S01]  /*0570*/  VIADD R13, R27, 0x5 ;  /* 0x000000051b0d7836 */ /* 0x000fe20000000000 */
[----:B------:R-:W-:Y:S02]  /*0580*/  ISETP.GT.AND P2, PT, R21, -0x1, !P3 ;  /* 0xffffffff1500780c */ /* 0x000fe40005f44270 */
[----:B------:R-:W-:Y:S02]  /*0590*/  PLOP3.LUT P1, PT, P1, P0, PT, 0x80, 0x8 ;  /* 0x000000000008781c */ /* 0x000fe40000f21070 */
[----:B------:R-:W-:Y:S02]  /*05a0*/  ISETP.GE.AND P4, PT, R13, UR8, PT ;  /* 0x000000080d007c0c */ /* 0x000fe4000bf86270 */
[----:B------:R-:W-:Y:S01]  /*05b0*/  PLOP3.LUT P2, PT, P2, P0, PT, 0x80, 0x8 ;  /* 0x000000000008781c */ /* 0x000fe20001741070 */
[----:B------:R-:W-:Y:S01]  /*05c0*/  VIADD R27, R27, 0x7 ;  /* 0x000000071b1b7836 */ /* 0x000fe20000000000 */
[----:B------:R-:W-:-:S02]  /*05d0*/  ISETP.GE.AND P3, PT, R15, UR8, PT ;  /* 0x000000080f007c0c */ /* 0x000fc4000bf66270 */
[----:B------:R-:W-:Y:S01]  /*05e0*/  ISETP.GT.AND P4, PT, R13, -0x1, !P4 ;  /* 0xffffffff0d00780c */ /* 0x000fe20006784270 */
[----:B----4-:R-:W-:Y:S01]  /*05f0*/  @P6 FFMA R0, R11, R19, R0 ;  /* 0x000000130b006223 */ /* 0x010fe20000000000 */
[----:B------:R-:W-:Y:S02]  /*0600*/  ISETP.GE.AND P6, PT, R27, UR8, PT ;  /* 0x000000081b007c0c */ /* 0x000fe4000bfc6270 */
[----:B------:R-:W-:Y:S01]  /*0610*/  ISETP.GT.AND P3, PT, R15, -0x1, !P3 ;  /* 0xffffffff0f00780c */ /* 0x000fe20005f64270 */
[--C-:B------:R-:W-:Y:S01]  /*0620*/  @P1 IMAD.WIDE.U32 R28, R29, 0x4, R4.reuse ;  /* 0x000000041d1c1825 */ /* 0x100fe200078e0004 */
[----:B------:R-:W-:Y:S01]  /*0630*/  PLOP3.LUT P4, PT, P4, P0, PT, 0x80, 0x8 ;  /* 0x000000000008781c */ /* 0x000fe20002781070 */
[----:B------:R-:W3:Y:S01]  /*0640*/  @P1 LDG.E R19, desc[UR10][R8.64+0x8] ;  /* 0x0000080a08131981 */ /* 0x000ee2000c1e1900 */
[----:B------:R-:W-:Y:S01]  /*0650*/  PLOP3.LUT P3, PT, P3, P0, PT, 0x80, 0x8 ;  /* 0x000000000008781c */ /* 0x000fe20001f61070 */
[--C-:B------:R-:W-:Y:S01]  /*0660*/  @P2 IMAD.WIDE.U32 R20, R21, 0x4, R4.reuse ;  /* 0x0000000415142825 */ /* 0x100fe200078e0004 */
[----:B------:R-:W-:Y:S01]  /*0670*/  ISETP.GT.AND P6, PT, R27, -0x1, !P6 ;  /* 0xffffffff1b00780c */ /* 0x000fe200077c4270 */
[----:B------:R-:W3:Y:S02]  /*0680*/  @P1 LDG.E R23, desc[UR10][R28.64] ;  /* 0x0000000a1c171981 */ /* 0x000ee4000c1e1900 */
[--C-:B------:R-:W-:Y:S01]  /*0690*/  @P5 IMAD.WIDE.U32 R10, R12, 0x4, R4.reuse ;  /* 0x000000040c0a5825 */ /* 0x100fe200078e0004 */
[----:B------:R-:W-:Y:S01]  /*06a0*/  PLOP3.LUT P6, PT, P6, P0, PT, 0x80, 0x8 ;  /* 0x000000000008781c */ /* 0x000fe200037c1070 */
[----:B------:R-:W4:Y:S04]  /*06b0*/  @P2 LDG.E R21, desc[UR10][R20.64] ;  /* 0x0000000a14152981 */ /* 0x000f28000c1e1900 */
[----:B------:R-:W4:Y:S01]  /*06c0*/  @P2 LDG.E R22, desc[UR10][R8.64+0xc] ;  /* 0x00000c0a08162981 */ /* 0x000f22000c1e1900 */
[----:B------:R-:W-:-:S03]  /*06d0*/  @P4 IMAD.WIDE.U32 R12, R13, 0x4, R4 ;  /* 0x000000040d0c4825 */ /* 0x000fc600078e0004 */
[----:B------:R-:W2:Y:S01]  /*06e0*/  @P5 LDG.E R11, desc[UR10][R10.64] ;  /* 0x0000000a0a0b5981 */ /* 0x000ea2000c1e1900 */
[----:B------:R-:W-:-:S03]  /*06f0*/  @P3 IMAD.WIDE.U32 R14, R15, 0x4, R4 ;  /* 0x000000040f0e3825 */ /* 0x000fc600078e0004 */
[----:B------:R-:W5:Y:S01]  /*0700*/  @P4 LDG.E R13, desc[UR10][R12.64] ;  /* 0x0000000a0c0d4981 */ /* 0x000f62000c1e1900 */
[----:B------:R-:W-:-:S03]  /*0710*/  @P6 IMAD.WIDE.U32 R26, R27, 0x4, R4 ;  /* 0x000000041b1a6825 */ /* 0x000fc600078e0004 */
[----:B------:R-:W5:Y:S04]  /*0720*/  @P4 LDG.E R29, desc[UR10][R8.64+0x14] ;  /* 0x0000140a081d4981 */ /* 0x000f68000c1e1900 */
[----:B------:R-:W5:Y:S04]  /*0730*/  @P3 LDG.E R15, desc[UR10][R14.64] ;  /* 0x0000000a0e0f3981 */ /* 0x000f68000c1e1900 */
[----:B------:R-:W5:Y:S04]  /*0740*/  @P3 LDG.E R28, desc[UR10][R8.64+0x18] ;  /* 0x0000180a081c3981 */ /* 0x000f68000c1e1900 */
[----:B------:R-:W5:Y:S04]  /*0750*/  @P6 LDG.E R20, desc[UR10][R8.64+0x1c] ;  /* 0x00001c0a08146981 */ /* 0x000f68000c1e1900 */
[----:B------:R-:W5:Y:S01]  /*0760*/  @P6 LDG.E R27, desc[UR10][R26.64] ;  /* 0x0000000a1a1b6981 */ /* 0x000f62000c1e1900 */
[----:B------:R-:W-:-:S02]  /*0770*/  VIADD R25, R25, 0x8 ;  /* 0x0000000819197836 */ /* 0x000fc40000000000 */
[----:B---3--:R-:W-:-:S03]  /*0780*/  @P1 FFMA R0, R23, R19, R0 ;  /* 0x0000001317001223 */ /* 0x008fc60000000000 */
[----:B------:R-:W-:Y:S01]  /*0790*/  ISETP.NE.AND P1, PT, R25, UR5, PT ;  /* 0x0000000519007c0c */ /* 0x000fe2000bf25270 */
[----:B----4-:R-:W-:-:S04]  /*07a0*/  @P2 FFMA R0, R21, R22, R0 ;  /* 0x0000001615002223 */ /* 0x010fc80000000000 */
[----:B--2---:R-:W-:-:S04]  /*07b0*/  @P5 FFMA R0, R11, R24, R0 ;  /* 0x000000180b005223 */ /* 0x004fc80000000000 */
[----:B-----5:R-:W-:-:S04]  /*07c0*/  @P4 FFMA R0, R13, R29, R0 ;  /* 0x0000001d0d004223 */ /* 0x020fc80000000000 */
[----:B------:R-:W-:-:S04]  /*07d0*/  @P3 FFMA R0, R15, R28, R0 ;  /* 0x0000001c0f003223 */ /* 0x000fc80000000000 */
[----:B------:R-:W-:Y:S01]  /*07e0*/  @P6 FFMA R0, R27, R20, R0 ;  /* 0x000000141b006223 */ /* 0x000fe20000000000 */
[----:B------:R-:W-:Y:S06]  /*07f0*/  @P1 BRA `(.L_x_2) ;  /* 0xfffffff800d81947 */ /* 0x000fec000383ffff */
[----:B------:R-:W-:-:S07]  /*0800*/  IMAD.U32 R11, RZ, RZ, UR5 ;  /* 0x00000005ff0b7e24 */ /* 0x000fce000f8e00ff */
.L_x_1:
[----:B------:R-:W-:-:S09]  /*0810*/  UISETP.NE.AND UP1, UPT, UR6, URZ, UPT ;  /* 0x000000ff0600728c */ /* 0x000fd2000bf25270 */
[----:B------:R-:W-:Y:S05]  /*0820*/  BRA.U !UP1, `(.L_x_3) ;  /* 0x0000000509747547 */ /* 0x000fea000b800000 */
[----:B------:R-:W-:Y:S02]  /*0830*/  UIADD3 UR8, UPT, UPT, UR6, -0x1, URZ ;  /* 0xffffffff06087890 */ /* 0x000fe4000fffe0ff */
[----:B------:R-:W-:Y:S02]  /*0840*/  UISETP.NE.AND UP2, UPT, UR7, URZ, UPT ;  /* 0x000000ff0700728c */ /* 0x000fe4000bf45270 */
[----:B------:R-:W-:-:S09]  /*0850*/  UISETP.GE.U32.AND UP1, UPT, UR8, 0x3, UPT ;  /* 0x000000030800788c */ /* 0x000fd2000bf26070 */
[----:B------:R-:W-:Y:S05]  /*0860*/  BRA.U !UP1, `(.L_x_4) ;  /* 0x0000000109a87547 */ /* 0x000fea000b800000 */
[----:B------:R-:W0:Y:S01]  /*0870*/  LDCU UR8, c[0x0][0x39c] ;  /* 0x00007380ff0877ac */ /* 0x000e220008000800 */
[----:B------:R-:W-:Y:S01]  /*0880*/  IMAD.IADD R9, R18, 0x1, R11 ;  /* 0x0000000112097824 */ /* 0x000fe200078e020b */
[----:B------:R-:W1:Y:S01]  /*0890*/  LDC.64 R2, c[0x0][0x3a8] ;  /* 0x0000ea00ff027b82 */ /* 0x000e620000000a00 */
[----:B------:R-:W-:Y:S02]  /*08a0*/  IADD3 R10, P5, PT, R11, UR9, RZ ;  /* 0x000000090b0a7c10 */ /* 0x000fe4000ffbe0ff */
[C---:B------:R-:W-:Y:S01]  /*08b0*/  VIADD R21, R9.reuse, 0x2 ;  /* 0x0000000209157836 */ /* 0x040fe20000000000 */
[C---:B------:R-:W-:Y:S01]  /*08c0*/  IADD3 R23, PT, PT, R9.reuse, 0x1, RZ ;  /* 0x0000000109177810 */ /* 0x040fe20007ffe0ff */
[C---:B------:R-:W-:Y:S02]  /*08d0*/  VIADD R19, R9.reuse, 0x3 ;  /* 0x0000000309137836 */ /* 0x040fe40000000000 */
[----:B------:R-:W-:Y:S01]  /*08e0*/  IMAD.X R20, RZ, RZ, RZ, P5 ;  /* 0x000000ffff147224 */ /* 0x000fe200028e06ff */
[----:B0-----:R-:W-:-:S02]  /*08f0*/  ISETP.GE.AND P1, PT, R9, UR8, PT ;  /* 0x0000000809007c0c */ /* 0x001fc4000bf26270 */
[----:B------:R-:W-:Y:S02]  /*0900*/  ISETP.GE.AND P2, PT, R23, UR8, PT ;  /* 0x0000000817007c0c */ /* 0x000fe4000bf46270 */
[----:B------:R-:W-:Y:S02]  /*0910*/  ISETP.GT.AND P1, PT, R9, -0x1, !P1 ;  /* 0xffffffff0900780c */ /* 0x000fe40004f24270 */
[----:B------:R-:W-:Y:S02]  /*0920*/  ISETP.GT.AND P2, PT, R23, -0x1, !P2 ;  /* 0xffffffff1700780c */ /* 0x000fe40005744270 */
[----:B------:R-:W-:Y:S02]  /*0930*/  PLOP3.LUT P1, PT, P1, P0, PT, 0x80, 0x8 ;  /* 0x000000000008781c */ /* 0x000fe40000f21070 */
[----:B------:R-:W-:Y:S02]  /*0940*/  ISETP.GE.AND P3, PT, R21, UR8, PT ;  /* 0x0000000815007c0c */ /* 0x000fe4000bf66270 */
[----:B------:R-:W-:-:S02]  /*0950*/  PLOP3.LUT P2, PT, P2, P0, PT, 0x80, 0x8 ;  /* 0x000000000008781c */ /* 0x000fc40001741070 */
[----:B------:R-:W-:Y:S02]  /*0960*/  ISETP.GE.AND P4, PT, R19, UR8, PT ;  /* 0x0000000813007c0c */ /* 0x000fe4000bf86270 */
[----:B------:R-:W-:Y:S02]  /*0970*/  ISETP.GT.AND P3, PT, R21, -0x1, !P3 ;  /* 0xffffffff1500780c */ /* 0x000fe40005f64270 */
[----:B------:R-:W-:Y:S02]  /*0980*/  ISETP.GT.AND P4, PT, R19, -0x1, !P4 ;  /* 0xffffffff1300780c */ /* 0x000fe40006784270 */
[----:B------:R-:W-:Y:S01]  /*0990*/  PLOP3.LUT P3, PT, P3, P0, PT, 0x80, 0x8 ;  /* 0x000000000008781c */ /* 0x000fe20001f61070 */
[----:B------:R-:W0:Y:S01]  /*09a0*/  @P1 LDC.64 R14, c[0x0][0x3a8] ;  /* 0x0000ea00ff0e1b82 */ /* 0x000e220000000a00 */
[----:B------:R-:W-:Y:S01]  /*09b0*/  @P1 VIADD R13, R11, UR9 ;  /* 0x000000090b0d1c36 */ /* 0x000fe20008000000 */
[----:B------:R-:W-:Y:S01]  /*09c0*/  PLOP3.LUT P4, PT, P4, P0, PT, 0x80, 0x8 ;  /* 0x000000000008781c */ /* 0x000fe20002781070 */
[----:B------:R-:W-:Y:S01]  /*09d0*/  @P1 IMAD.WIDE.U32 R8, R9, 0x4, R4 ;  /* 0x0000000409081825 */ /* 0x000fe200078e0004 */
[----:B-1----:R-:W-:-:S04]  /*09e0*/  LEA R2, P5, R10, R2, 0x2 ;  /* 0x000000020a027211 */ /* 0x002fc800078a10ff */
[----:B------:R-:W-:Y:S01]  /*09f0*/  LEA.HI.X R3, R10, R3, R20, 0x2, P5 ;  /* 0x000000030a037211 */ /* 0x000fe200028f1414 */
[----:B------:R-:W2:Y:S03]  /*0a00*/  @P1 LDG.E R9, desc[UR10][R8.64] ;  /* 0x0000000a08091981 */ /* 0x000ea6000c1e1900 */
[----:B------:R-:W-:Y:S01]  /*0a10*/  @P3 IMAD.WIDE.U32 R20, R21, 0x4, R4 ;  /* 0x0000000415143825 */ /* 0x000fe200078e0004 */
[----:B------:R-:W3:Y:S04]  /*0a20*/  @P2 LDG.E R10, desc[UR10][R2.64+0x4] ;  /* 0x0000040a020a2981 */ /* 0x000ee8000c1e1900 */
[----:B------:R-:W4:Y:S04]  /*0a30*/  @P4 LDG.E R24, desc[UR10][R2.64+0xc] ;  /* 0x00000c0a02184981 */ /* 0x000f28000c1e1900 */
[----:B------:R-:W5:Y:S01]  /*0a40*/  @P3 LDG.E R21, desc[UR10][R20.64] ;  /* 0x0000000a14153981 */ /* 0x000f62000c1e1900 */
[----:B0-----:R-:W-:-:S04]  /*0a50*/  @P1 IMAD.WIDE.U32 R14, R13, 0x4, R14 ;  /* 0x000000040d0e1825 */ /* 0x001fc800078e000e */
[--C-:B------:R-:W-:Y:S02]  /*0a60*/  @P2 IMAD.WIDE.U32 R12, R23, 0x4, R4.reuse ;  /* 0x00000004170c2825 */ /* 0x100fe400078e0004 */
[----:B------:R-:W2:Y:S02]  /*0a70*/  @P1 LDG.E R14, desc[UR10][R14.64] ;  /* 0x0000000a0e0e1981 */ /* 0x000ea4000c1e1900 */
[----:B------:R-:W-:Y:S02]  /*0a80*/  @P4 IMAD.WIDE.U32 R22, R19, 0x4, R4 ;  /* 0x0000000413164825 */ /* 0x000fe400078e0004 */
[----:B------:R-:W3:Y:S04]  /*0a90*/  @P2 LDG.E R13, desc[UR10][R12.64] ;  /* 0x0000000a0c0d2981 */ /* 0x000ee8000c1e1900 */
[----:B------:R-:W5:Y:S04]  /*0aa0*/  @P3 LDG.E R19, desc[UR10][R2.64+0x8] ;  /* 0x0000080a02133981 */ /* 0x000f68000c1e1900 */
[----:B------:R-:W4:Y:S01]  /*0ab0*/  @P4 LDG.E R23, desc[UR10][R22.64] ;  /* 0x0000000a16174981 */ /* 0x000f22000c1e1900 */
[----:B------:R-:W-:Y:S01]  /*0ac0*/  IADD3 R11, PT, PT, R11, 0x4, RZ ;  /* 0x000000040b0b7810 */ /* 0x000fe20007ffe0ff */
[----:B--2---:R-:W-:-:S04]  /*0ad0*/  @P1 FFMA R0, R9, R14, R0 ;  /* 0x0000000e09001223 */ /* 0x004fc80000000000 */
[----:B---3--:R-:W-:-:S04]  /*0ae0*/  @P2 FFMA R0, R13, R10, R0 ;  /* 0x0000000a0d002223 */ /* 0x008fc80000000000 */
[----:B-----5:R-:W-:-:S04]  /*0af0*/  @P3 FFMA R0, R21, R19, R0 ;  /* 0x0000001315003223 */ /* 0x020fc80000000000 */
[----:B----4-:R-:W-:-:S07]  /*0b00*/  @P4 FFMA R0, R23, R24, R0 ;  /* 0x0000001817004223 */ /* 0x010fce0000000000 */
.L_x_4:
[----:B------:R-:W-:Y:S05]  /*0b10*/  BRA.U !UP2, `(.L_x_3) ;  /* 0x000000010ab87547 */ /* 0x000fea000b800000 */
[----:B------:R-:W0:Y:S01]  /*0b20*/  LDCU UR8, c[0x0][0x3b0] ;  /* 0x00007600ff0877ac */ /* 0x000e220008000800 */
[----:B------:R-:W-:Y:S02]  /*0b30*/  UISETP.NE.AND UP1, UPT, UR7, 0x1, UPT ;  /* 0x000000010700788c */ /* 0x000fe4000bf25270 */
[----:B0-----:R-:W-:-:S07]  /*0b40*/  ULOP3.LUT UP2, URZ, UR8, 0x1, URZ, 0xc0, !UPT ;  /* 0x0000000108ff7892 */ /* 0x001fce000f84c0ff */
[----:B------:R-:W-:Y:S05]  /*0b50*/  BRA.U !UP1, `(.L_x_5) ;  /* 0x0000000109687547 */ /* 0x000fea000b800000 */
[----:B------:R-:W0:Y:S01]  /*0b60*/  LDCU UR8, c[0x0][0x39c] ;  /* 0x00007380ff0877ac */ /* 0x000e220008000800 */
[----:B------:R-:W-:-:S04]  /*0b70*/  IMAD.IADD R9, R18, 0x1, R11 ;  /* 0x0000000112097824 */ /* 0x000fc800078e020b */
[C---:B------:R-:W-:Y:S01]  /*0b80*/  VIADD R15, R9.reuse, 0x1 ;  /* 0x00000001090f7836 */ /* 0x040fe20000000000 */
[----:B0-----:R-:W-:-:S04]  /*0b90*/  ISETP.GE.AND P1, PT, R9, UR8, PT ;  /* 0x0000000809007c0c */ /* 0x001fc8000bf26270 */
[----:B------:R-:W-:Y:S02]  /*0ba0*/  ISETP.GE.AND P2, PT, R15, UR8, PT ;  /* 0x000000080f007c0c */ /* 0x000fe4000bf46270 */
[----:B------:R-:W-:Y:S02]  /*0bb0*/  ISETP.GT.AND P1, PT, R9, -0x1, !P1 ;  /* 0xffffffff0900780c */ /* 0x000fe40004f24270 */
[----:B------:R-:W-:Y:S02]  /*0bc0*/  ISETP.GT.AND P2, PT, R15, -0x1, !P2 ;  /* 0xffffffff0f00780c */ /* 0x000fe40005744270 */
[----:B------:R-:W-:Y:S02]  /*0bd0*/  PLOP3.LUT P1, PT, P1, P0, PT, 0x80, 0x8 ;  /* 0x000000000008781c */ /* 0x000fe40000f21070 */
[----:B------:R-:W-:-:S11]  /*0be0*/  PLOP3.LUT P2, PT, P2, P0, PT, 0x80, 0x8 ;  /* 0x000000000008781c */ /* 0x000fd60001741070 */
[----:B------:R-:W0:Y:S01]  /*0bf0*/  @P1 LDC.64 R12, c[0x0][0x3a8] ;  /* 0x0000ea00ff0c1b82 */ /* 0x000e220000000a00 */
[C---:B------:R-:W-:Y:S01]  /*0c00*/  @P1 VIADD R19, R11.reuse, UR9 ;  /* 0x000000090b131c36 */ /* 0x040fe20008000000 */
[----:B------:R-:W-:Y:S01]  /*0c10*/  @P2 IADD3 R10, P3, PT, R11, UR9, RZ ;  /* 0x000000090b0a2c10 */ /* 0x000fe2000ff7e0ff */
[----:B------:R-:W-:-:S04]  /*0c20*/  @P1 IMAD.WIDE.U32 R8, R9, 0x4, R4 ;  /* 0x0000000409081825 */ /* 0x000fc800078e0004 */
[----:B------:R-:W-:Y:S01]  /*0c30*/  @P2 IMAD.X R20, RZ, RZ, RZ, P3 ;  /* 0x000000ffff142224 */ /* 0x000fe200018e06ff */
[----:B------:R-:W1:Y:S01]  /*0c40*/  @P2 LDC.64 R2, c[0x0][0x3a8] ;  /* 0x0000ea00ff022b82 */ /* 0x000e620000000a00 */
[----:B------:R-:W-:Y:S01]  /*0c50*/  @P2 IMAD.WIDE.U32 R14, R15, 0x4, R4 ;  /* 0x000000040f0e2825 */ /* 0x000fe200078e0004 */
[----:B------:R-:W2:Y:S05]  /*0c60*/  @P1 LDG.E R9, desc[UR10][R8.64] ;  /* 0x0000000a08091981 */ /* 0x000eaa000c1e1900 */
[----:B------:R-:W3:Y:S01]  /*0c70*/  @P2 LDG.E R15, desc[UR10][R14.64] ;  /* 0x0000000a0e0f2981 */ /* 0x000ee2000c1e1900 */
[----:B0-----:R-:W-:-:S06]  /*0c80*/  @P1 IMAD.WIDE.U32 R12, R19, 0x4, R12 ;  /* 0x00000004130c1825 */ /* 0x001fcc00078e000c */
[----:B------:R-:W2:Y:S01]  /*0c90*/  @P1 LDG.E R13, desc[UR10][R12.64] ;  /* 0x0000000a0c0d1981 */ /* 0x000ea2000c1e1900 */
[----:B-1----:R-:W-:-:S04]  /*0ca0*/  @P2 LEA R2, P3, R10, R2, 0x2 ;  /* 0x000000020a022211 */ /* 0x002fc800078610ff */
[----:B------:R-:W-:-:S05]  /*0cb0*/  @P2 LEA.HI.X R3, R10, R3, R20, 0x2, P3 ;  /* 0x000000030a032211 */ /* 0x000fca00018f1414 */
[----:B------:R-:W3:Y:S01]  /*0cc0*/  @P2 LDG.E R2, desc[UR10][R2.64+0x4] ;  /* 0x0000040a02022981 */ /* 0x000ee2000c1e1900 */
[----:B------:R-:W-:Y:S01]  /*0cd0*/  IADD3 R11, PT, PT, R11, 0x2, RZ ;  /* 0x000000020b0b7810 */ /* 0x000fe20007ffe0ff */
[----:B--2---:R-:W-:-:S04]  /*0ce0*/  @P1 FFMA R0, R13, R9, R0 ;  /* 0x000000090d001223 */ /* 0x004fc80000000000 */
[----:B---3--:R-:W-:-:S07]  /*0cf0*/  @P2 FFMA R0, R15, R2, R0 ;  /* 0x000000020f002223 */ /* 0x008fce0000000000 */
.L_x_5:
[----:B------:R-:W-:Y:S05]  /*0d00*/  BRA.U !UP2, `(.L_x_3) ;  /* 0x000000010a3c7547 */ /* 0x000fea000b800000 */
[----:B------:R-:W0:Y:S01]  /*0d10*/  LDCU UR8, c[0x0][0x39c] ;  /* 0x00007380ff0877ac */ /* 0x000e220008000800 */
[----:B------:R-:W-:Y:S01]  /*0d20*/  IMAD.IADD R9, R18, 0x1, R11 ;  /* 0x0000000112097824 */ /* 0x000fe200078e020b */
[----:B------:R-:W-:Y:S04]  /*0d30*/  BSSY.RECONVERGENT B0, `(.L_x_3) ;  /* 0x000000c000007945 */ /* 0x000fe80003800200 */
[----:B0-----:R-:W-:-:S04]  /*0d40*/  ISETP.GE.AND P1, PT, R9, UR8, PT ;  /* 0x0000000809007c0c */ /* 0x001fc8000bf26270 */
[----:B------:R-:W-:-:S04]  /*0d50*/  ISETP.GT.AND P1, PT, R9, -0x1, !P1 ;  /* 0xffffffff0900780c */ /* 0x000fc80004f24270 */
[----:B------:R-:W-:-:S13]  /*0d60*/  PLOP3.LUT P1, PT, P1, P0, PT, 0x80, 0x8 ;  /* 0x000000000008781c */ /* 0x000fda0000f21070 */
[----:B------:R-:W-:Y:S05]  /*0d70*/  @!P1 BRA `(.L_x_6) ;  /* 0x00000000001c9947 */ /* 0x000fea0003800000 */
[----:B------:R-:W0:Y:S01]  /*0d80*/  LDC.64 R2, c[0x0][0x3a8] ;  /* 0x0000ea00ff027b82 */ /* 0x000e220000000a00 */
[----:B------:R-:W-:Y:S02]  /*0d90*/  VIADD R11, R11, UR9 ;  /* 0x000000090b0b7c36 */ /* 0x000fe40008000000 */
[----:B------:R-:W-:-:S06]  /*0da0*/  IMAD.WIDE.U32 R4, R9, 0x4, R4 ;  /* 0x0000000409047825 */ /* 0x000fcc00078e0004 */
[----:B------:R-:W2:Y:S01]  /*0db0*/  LDG.E R5, desc[UR10][R4.64] ;  /* 0x0000000a04057981 */ /* 0x000ea2000c1e1900 */
[----:B0-----:R-:W-:-:S06]  /*0dc0*/  IMAD.WIDE.U32 R2, R11, 0x4, R2 ;  /* 0x000000040b027825 */ /* 0x001fcc00078e0002 */
[----:B------:R-:W2:Y:S02]  /*0dd0*/  LDG.E R2, desc[UR10][R2.64] ;  /* 0x0000000a02027981 */ /* 0x000ea4000c1e1900 */
[----:B--2---:R-:W-:-:S07]  /*0de0*/  FFMA R0, R5, R2, R0 ;  /* 0x0000000205007223 */ /* 0x004fce0000000000 */
.L_x_6:
[----:B------:R-:W-:Y:S05]  /*0df0*/  BSYNC.RECONVERGENT B0 ;  /* 0x0000000000007941 */ /* 0x000fea0003800200 */
.L_x_3:
[----:B------:R-:W-:Y:S05]  /*0e00*/  BRA.U UP0, `(.L_x_7) ;  /* 0xfffffff500087547 */ /* 0x000fea000b83ffff */
.L_x_0:
[----:B------:R-:W-:-:S05]  /*0e10*/  IMAD.WIDE R6, R17, 0x4, R6 ;  /* 0x0000000411067825 */ /* 0x000fca00078e0206 */
[----:B------:R-:W-:Y:S01]  /*0e20*/  STG.E desc[UR10][R6.64], R0 ;  /* 0x0000000006007986 */ /* 0x000fe2000c10190a */
[----:B------:R-:W-:Y:S05]  /*0e30*/  EXIT ;  /* 0x000000000000794d */ /* 0x000fea0003800000 */
.L_x_8:
[----:B------:R-:W-:-:S00]  /*0e40*/  BRA `(.L_x_8) ;  /* 0xfffffffc00fc7947 */ /* 0x000fc0000383ffff */
[----:B------:R-:W-:-:S00]  /*0e50*/  NOP ;  /* 0x0000000000007918 */ /* 0x000fc00000000000 */
        /* <DEDUP_REMOVED lines=10> */
.L_x_29:


//--------------------- .text._Z24nppiFilter_8u_C3R_kernelPKhiPhiiiPKiiiiii --------------------------
	.section	.text._Z24nppiFilter_8u_C3R_kernelPKhiPhiiiPKiiiiii,"ax",@progbits
	.align	128
        .global         _Z24nppiFilter_8u_C3R_kernelPKhiPhiiiPKiiiiii
        .type           _Z24nppiFilter_8u_C3R_kernelPKhiPhiiiPKiiiiii,@function
        .size           _Z24nppiFilter_8u_C3R_kernelPKhiPhiiiPKiiiiii,(.L_x_30 - _Z24nppiFilter_8u_C3R_kernelPKhiPhiiiPKiiiiii)
        .other          _Z24nppiFilter_8u_C3R_kernelPKhiPhiiiPKiiiiii,@"STO_CUDA_ENTRY STV_DEFAULT"
_Z24nppiFilter_8u_C3R_kernelPKhiPhiiiPKiiiiii:
.text._Z24nppiFilter_8u_C3R_kernelPKhiPhiiiPKiiiiii:
        /* <DEDUP_REMOVED lines=19> */
[----:B-1----:R-:W-:Y:S02]  /*0130*/  IMAD R2, R3, UR4, RZ ;  /* 0x0000000403027c24 */ /* 0x002fe4000f8e02ff */
[----:B--2---:R-:W-:-:S03]  /*0140*/  VIADD R4, R5, -UR6 ;  /* 0x8000000605047c36 */ /* 0x004fc60008000000 */
[----:B------:R-:W-:Y:S01]  /*0150*/  SHF.R.S32.HI R6, RZ, 0x1f, R2 ;  /* 0x0000001fff067819 */ /* 0x000fe20000011402 */
[----:B------:R-:W-:Y:S02]  /*0160*/  VIADD R3, R3, -UR7 ;  /* 0x8000000703037c36 */ /* 0x000fe40008000000 */
[----:B------:R-:W-:Y:S01]  /*0170*/  IMAD R5, R5, 0x3, RZ ;  /* 0x0000000305057824 */ /* 0x000fe200078e02ff */
[----:B---3--:R-:W-:Y:S06]  /*0180*/  BRA.U !UP0, `(.L_x_9) ;  /* 0x00000011088c7547 */ /* 0x008fec000b800000 */
[----:B------:R-:W0:Y:S02]  /*0190*/  LDCU UR5, c[0x0][0x3b0] ;  /* 0x00007600ff0577ac */ /* 0x000e240008000800 */
[----:B0-----:R-:W-:-:S09]  /*01a0*/  UISETP.GE.AND UP0, UPT, UR5, 0x1, UPT ;  /* 0x000000010500788c */ /* 0x001fd2000bf06270 */
[----:B------:R-:W-:Y:S05]  /*01b0*/  BRA.U !UP0, `(.L_x_10) ;  /* 0x0000001108607547 */ /* 0x000fea000b800000 */
[----:B------:R-:W-:Y:S01]  /*01c0*/  IMAD.MOV.U32 R8, RZ, RZ, RZ ;  /* 0x000000ffff087224 */ /* 0x000fe200078e00ff */
[----:B------:R-:W-:Y:S02]  /*01d0*/  ULOP3.LUT UR7, UR5, 0x7, URZ, 0xc0, !UPT ;  /* 0x0000000705077892 */ /* 0x000fe4000f8ec0ff */
[----:B------:R-:W-:-:S12]  /*01e0*/  ULOP3.LUT UR5, UR5, 0x7ffffff8, URZ, 0xc0, !UPT ;  /* 0x7ffffff805057892 */ /* 0x000fd8000f8ec0ff */
.L_x_18:
[----:B------:R-:W-:Y:S01]  /*01f0*/  IMAD.MOV.U32 R0, RZ, RZ, RZ ;  /* 0x000000ffff007224 */ /* 0x000fe200078e00ff */
[----:B0-----:R-:W-:-:S06]  /*0200*/  UMOV UR4, URZ ;  /* 0x000000ff00047c82 */ /* 0x001fcc0008000000 */
.L_x_17:
[----:B------:R-:W0:Y:S01]  /*0210*/  LDCU.64 UR8, c[0x0][0x3b0] ;  /* 0x00007600ff0877ac */ /* 0x000e220008000a00 */
[----:B------:R-:W-:Y:S02]  /*0220*/  VIADD R7, R3, UR4 ;  /* 0x0000000403077c36 */ /* 0x000fe40008000000 */
[----:B------:R-:W-:Y:S01]  /*0230*/  IMAD.MOV.U32 R9, RZ, RZ, RZ ;  /* 0x000000ffff097224 */ /* 0x000fe200078e00ff */
[----:B------:R-:W1:Y:S01]  /*0240*/  LDCU UR13, c[0x0][0x3a0] ;  /* 0x00007400ff0d77ac */ /* 0x000e620008000800 */
[----:B------:R-:W2:Y:S01]  /*0250*/  LDCU UR6, c[0x0][0x388] ;  /* 0x00007100ff0677ac */ /* 0x000ea20008000800 */
[----:B0-----:R-:W-:Y:S02]  /*0260*/  UISETP.GE.U32.AND UP1, UPT, UR8, 0x8, UPT ;  /* 0x000000080800788c */ /* 0x001fe4000bf26070 */
[----:B------:R-:W-:Y:S01]  /*0270*/  UIMAD UR12, UR4, UR8, URZ ;  /* 0x00000008040c72a4 */ /* 0x000fe2000f8e02ff */
[----:B-1----:R-:W-:Y:S01]  /*0280*/  ISETP.GE.AND P0, PT, R7, UR13, PT ;  /* 0x0000000d07007c0c */ /* 0x002fe2000bf06270 */
[----:B------:R-:W-:-:S03]  /*0290*/  UIADD3 UR4, UPT, UPT, UR4, 0x1, URZ ;  /* 0x0000000104047890 */ /* 0x000fc6000fffe0ff */
[C---:B------:R-:W-:Y:S01]  /*02a0*/  ISETP.GT.AND P0, PT, R7.reuse, -0x1, !P0 ;  /* 0xffffffff0700780c */ /* 0x040fe20004704270 */
[----:B--2---:R-:W-:Y:S01]  /*02b0*/  IMAD R7, R7, UR6, RZ ;  /* 0x0000000607077c24 */ /* 0x004fe2000f8e02ff */
[----:B------:R-:W-:-:S04]  /*02c0*/  UISETP.NE.AND UP0, UPT, UR4, UR9, UPT ;  /* 0x000000090400728c */ /* 0x000fc8000bf05270 */
[----:B------:R-:W-:Y:S01]  /*02d0*/  SHF.R.S32.HI R10, RZ, 0x1f, R7 ;  /* 0x0000001fff0a7819 */ /* 0x000fe20000011407 */
[----:B------:R-:W-:Y:S06]  /*02e0*/  BRA.U !UP1, `(.L_x_11) ;  /* 0x0000000509a87547 */ /* 0x000fec000b800000 */
[----:B------:R-:W0:Y:S01]  /*02f0*/  LDC.64 R12, c[0x0][0x3a8] ;  /* 0x0000ea00ff0c7b82 */ /* 0x000e220000000a00 */
[----:B------:R-:W-:Y:S01]  /*0300*/  IMAD.MOV.U32 R11, RZ, RZ, RZ ;  /* 0x000000ffff0b7224 */ /* 0x000fe200078e00ff */
[----:B------:R-:W1:Y:S06]  /*0310*/  LDCU UR6, c[0x0][0x39c] ;  /* 0x00007380ff0677ac */ /* 0x000e6c0008000800 */
.L_x_12:
[----:B------:R-:W-:-:S04]  /*0320*/  IMAD.IADD R9, R4, 0x1, R11 ;  /* 0x0000000104097824 */ /* 0x000fc800078e020b */
[C---:B------:R-:W-:Y:S01]  /*0330*/  VIADD R25, R9.reuse, 0x1 ;  /* 0x0000000109197836 */ /* 0x040fe20000000000 */
[C---:B-1----:R-:W-:Y:S01]  /*0340*/  ISETP.GE.AND P1, PT, R9.reuse, UR6, PT ;  /* 0x0000000609007c0c */ /* 0x042fe2000bf26270 */
[C---:B------:R-:W-:Y:S02]  /*0350*/  VIADD R23, R9.reuse, 0x2 ;  /* 0x0000000209177836 */ /* 0x040fe40000000000 */
[C---:B------:R-:W-:Y:S01]  /*0360*/  VIADD R27, R9.reuse, 0x3 ;  /* 0x00000003091b7836 */ /* 0x040fe20000000000 */
[C---:B------:R-:W-:Y:S01]  /*0370*/  ISETP.GT.AND P1, PT, R9.reuse, -0x1, !P1 ;  /* 0xffffffff0900780c */ /* 0x040fe20004f24270 */
[----:B------:R-:W-:Y:S01]  /*0380*/  VIADD R29, R9, 0x5 ;  /* 0x00000005091d7836 */ /* 0x000fe20000000000 */
[C---:B------:R-:W-:Y:S02]  /*0390*/  ISETP.GE.AND P2, PT, R25.reuse, UR6, PT ;  /* 0x0000000619007c0c */ /* 0x040fe4000bf46270 */
[----:B------:R-:W-:Y:S02]  /*03a0*/  PLOP3.LUT P1, PT, P1, P0, PT, 0x80, 0x8 ;  /* 0x000000000008781c */ /* 0x000fe40000f21070 */
[----:B------:R-:W-:-:S02]  /*03b0*/  ISETP.GT.AND P2, PT, R25, -0x1, !P2 ;  /* 0xffffffff1900780c */ /* 0x000fc40005744270 */
[C---:B------:R-:W-:Y:S02]  /*03c0*/  ISETP.GE.AND P6, PT, R23.reuse, UR6, PT ;  /* 0x0000000617007c0c */ /* 0x040fe4000bfc6270 */
[----:B------:R-:W-:Y:S02]  /*03d0*/  PLOP3.LUT P2, PT, P2, P0, PT, 0x80, 0x8 ;  /* 0x000000000008781c */ /* 0x000fe40001741070 */
[----:B------:R-:W-:Y:S02]  /*03e0*/  ISETP.GT.AND P6, PT, R23, -0x1, !P6 ;  /* 0xffffffff1700780c */ /* 0x000fe400077c4270 */
[C---:B------:R-:W-:Y:S02]  /*03f0*/  ISETP.GE.AND P5, PT, R27.reuse, UR6, PT ;  /* 0x000000061b007c0c */ /* 0x040fe4000bfa6270 */
[----:B------:R-:W-:Y:S01]  /*0400*/  PLOP3.LUT P6, PT, P6, P0, PT, 0x80, 0x8 ;  /* 0x000000000008781c */ /* 0x000fe200037c1070 */
[----:B------:R-:W1:Y:S01]  /*0410*/  @P1 LDC.64 R14, c[0x0][0x380] ;  /* 0x0000e000ff0e1b82 */ /* 0x000e620000000a00 */
[----:B------:R-:W-:Y:S01]  /*0420*/  ISETP.GT.AND P5, PT, R27, -0x1, !P5 ;  /* 0xffffffff1b00780c */ /* 0x000fe20006fa4270 */
[----:B------:R-:W-:-:S03]  /*0430*/  @P1 IMAD R24, R9, 0x3, R8 ;  /* 0x0000000309181824 */ /* 0x000fc600078e0208 */
[----:B------:R-:W-:Y:S01]  /*0440*/  PLOP3.LUT P5, PT, P5, P0, PT, 0x80, 0x8 ;  /* 0x000000000008781c */ /* 0x000fe20002fa1070 */
[--C-:B------:R-:W-:Y:S02]  /*0450*/  @P2 IMAD R22, R25, 0x3, R8.reuse ;  /* 0x0000000319162824 */ /* 0x100fe400078e0208 */
[----:B------:R-:W2:Y:S08]  /*0460*/  @P2 LDC.64 R16, c[0x0][0x380] ;  /* 0x0000e000ff102b82 */ /* 0x000eb00000000a00 */
[----:B------:R-:W3:Y:S02]  /*0470*/  @P6 LDC.64 R18, c[0x0][0x380] ;  /* 0x0000e000ff126b82 */ /* 0x000ee40000000a00 */
[----:B------:R-:W-:-:S06]  /*0480*/  @P5 IMAD R27, R27, 0x3, R8 ;  /* 0x000000031b1b5824 */ /* 0x000fcc00078e0208 */
[----:B------:R-:W4:Y:S01]  /*0490*/  @P5 LDC.64 R20, c[0x0][0x380] ;  /* 0x0000e000ff145b82 */ /* 0x000f220000000a00 */
[----:B-1----:R-:W-:Y:S01]  /*04a0*/  @P1 IADD3 R24, P3, P4, R24, R14, R7 ;  /* 0x0000000e18181210 */ /* 0x002fe20007c7e007 */
[----:B------:R-:W-:-:S03]  /*04b0*/  @P6 IMAD R14, R23, 0x3, R8 ;  /* 0x00000003170e6824 */ /* 0x000fc600078e0208 */
[--C-:B------:R-:W-:Y:S02]  /*04c0*/  @P1 IADD3.X R25, PT, PT, RZ, R15, R10.reuse, P3, P4 ;  /* 0x0000000fff191210 */ /* 0x100fe40001fe840a */
[--C-:B--2---:R-:W-:Y:S01]  /*04d0*/  @P2 IADD3 R22, P3, P4, R22, R16, R7.reuse ;  /* 0x0000001016162210 */ /* 0x104fe20007c7e007 */
[----:B------:R-:W1:Y:S01]  /*04e0*/  @P1 LDC.64 R30, c[0x0][0x3a8] ;  /* 0x0000ea00ff1e1b82 */ /* 0x000e620000000a00 */
[----:B------:R-:W-:Y:S02]  /*04f0*/  P2R R16, PR, RZ, 0x40 ;  /* 0x00000040ff107803 */ /* 0x000fe40000000000 */
[----:B------:R-:W2:Y:S01]  /*0500*/  @P1 LDG.E.U8 R25, desc[UR10][R24.64] ;  /* 0x0000000a18191981 */ /* 0x000ea2000c1e1100 */
[----:B------:R-:W-:Y:S02]  /*0510*/  @P2 IADD3.X R23, PT, PT, RZ, R17, R10, P3, P4 ;  /* 0x00000011ff172210 */ /* 0x000fe40001fe840a */
[----:B------:R-:W-:Y:S02]  /*0520*/  P2R R17, PR, RZ, 0x20 ;  /* 0x00000020ff117803 */ /* 0x000fe40000000000 */
[----:B---3--:R-:W-:-:S02]  /*0530*/  @P6 IADD3 R18, P3, P4, R14, R18, R7 ;  /* 0x000000120e126210 */ /* 0x008fc40007c7e007 */
[----:B------:R-:W3:Y:S02]  /*0540*/  @P2 LDG.E.U8 R23, desc[UR10][R22.64] ;  /* 0x0000000a16172981 */ /* 0x000ee4000c1e1100 */
[----:B------:R-:W-:Y:S02]  /*0550*/  @P6 IADD3.X R19, PT, PT, RZ, R19, R10, P3, P4 ;  /* 0x00000013ff136210 */ /* 0x000fe40001fe840a */
[----:B----4-:R-:W-:Y:S01]  /*0560*/  @P5 IADD3 R20, P3, P4, R27, R20, R7 ;  /* 0x000000141b145210 */ /* 0x010fe20007c7e007 */
[----:B------:R-:W-:-:S03]  /*0570*/  VIADD R27, R9, 0x4 ;  /* 0x00000004091b7836 */ /* 0x000fc60000000000 */
[----:B------:R-:W-:Y:S02]  /*0580*/  @P5 IADD3.X R21, PT, PT, RZ, R21, R10, P3, P4 ;  /* 0x00000015ff155210 */ /* 0x000fe40001fe840a */
[----:B------:R-:W-:-:S04]  /*0590*/  ISETP.GE.AND P4, PT, R27, UR6, PT ;  /* 0x000000061b007c0c */ /* 0x000fc8000bf86270 */
[----:B------:R-:W-:-:S04]  /*05a0*/  ISETP.GT.AND P4, PT, R27, -0x1, !P4 ;  /* 0xffffffff1b00780c */ /* 0x000fc80006784270 */
[----:B------:R-:W-:-:S13]  /*05b0*/  PLOP3.LUT P4, PT, P4, P0, PT, 0x80, 0x8 ;  /* 0x000000000008781c */ /* 0x000fda0002781070 */
[----:B------:R-:W4:Y:S01]  /*05c0*/  @P4 LDC.64 R14, c[0x0][0x380] ;  /* 0x0000e000ff0e4b82 */ /* 0x000f220000000a00 */
[----:B------:R-:W-:-:S05]  /*05d0*/  @P4 IMAD R26, R27, 0x3, R8 ;  /* 0x000000031b1a4824 */ /* 0x000fca00078e0208 */
[----:B----4-:R-:W-:-:S04]  /*05e0*/  @P4 IADD3 R26, P6, P3, R26, R14, R7 ;  /* 0x0000000e1a1a4210 */ /* 0x010fc80007bde007 */
[----:B------:R-:W-:Y:S01]  /*05f0*/  @P4 IADD3.X R27, PT, PT, RZ, R15, R10, P6, P3 ;  /* 0x0000000fff1b4210 */ /* 0x000fe200037e640a */
[----:B------:R-:W-:Y:S01]  /*0600*/  @P1 VIADD R15, R11, UR12 ;  /* 0x0000000c0b0f1c36 */ /* 0x000fe20008000000 */
[----:B------:R-:W-:-:S03]  /*0610*/  ISETP.GE.AND P3, PT, R29, UR6, PT ;  /* 0x000000061d007c0c */ /* 0x000fc6000bf66270 */
[----:B-1----:R-:W-:Y:S01]  /*0620*/  @P1 IMAD.WIDE.U32 R30, R15, 0x4, R30 ;  /* 0x000000040f1e1825 */ /* 0x002fe200078e001e */
[----:B------:R-:W-:Y:S01]  /*0630*/  ISETP.GT.AND P3, PT, R29, -0x1, !P3 ;  /* 0xffffffff1d00780c */ /* 0x000fe20005f64270 */
[----:B------:R-:W4:Y:S03]  /*0640*/  @P4 LDG.E.U8 R27, desc[UR10][R26.64] ;  /* 0x0000000a1a1b4981 */ /* 0x000f26000c1e1100 */
[----:B------:R-:W-:Y:S01]  /*0650*/  PLOP3.LUT P3, PT, P3, P0, PT, 0x80, 0x8 ;  /* 0x000000000008781c */ /* 0x000fe20001f61070 */
[----:B------:R-:W2:-:S12]  /*0660*/  @P1 LDG.E R30, desc[UR10][R30.64] ;  /* 0x0000000a1e1e1981 */ /* 0x000e98000c1e1900 */
[----:B------:R-:W1:Y:S01]  /*0670*/  @P3 LDC.64 R14, c[0x0][0x380] ;  /* 0x0000e000ff0e3b82 */ /* 0x000e620000000a00 */
[----:B------:R-:W-:-:S05]  /*0680*/  @P3 IMAD R29, R29, 0x3, R8 ;  /* 0x000000031d1d3824 */ /* 0x000fca00078e0208 */
[----:B-1----:R-:W-:-:S04]  /*0690*/  @P3 IADD3 R28, P5, P6, R29, R14, R7 ;  /* 0x0000000e1d1c3210 */ /* 0x002fc80007ebe007 */
[----:B------:R-:W-:Y:S01]  /*06a0*/  @P3 IADD3.X R29, PT, PT, RZ, R15, R10, P5, P6 ;  /* 0x0000000fff1d3210 */ /* 0x000fe20002fec40a */
[----:B------:R-:W-:Y:S02]  /*06b0*/  VIADD R33, R9, 0x6 ;  /* 0x0000000609217836 */ /* 0x000fe40000000000 */
[----:B--2---:R-:W-:Y:S01]  /*06c0*/  @P1 IMAD R0, R25, R30, R0 ;  /* 0x0000001e19001224 */ /* 0x004fe200078e0200 */
[----:B------:R-:W-:Y:S02]  /*06d0*/  IADD3 R14, P1, PT, R11, UR12, RZ ;  /* 0x0000000c0b0e7c10 */ /* 0x000fe4000ff3e0ff */
[----:B------:R-:W2:Y:S03]  /*06e0*/  @P3 LDG.E.U8 R29, desc[UR10][R28.64] ;  /* 0x0000000a1c1d3981 */ /* 0x000ea6000c1e1100 */
[----:B------:R-:W-:Y:S01]  /*06f0*/  IMAD.X R15, RZ, RZ, RZ, P1 ;  /* 0x000000ffff0f7224 */ /* 0x000fe200008e06ff */
[----:B0-----:R-:W-:-:S04]  /*0700*/  LEA R24, P1, R14, R12, 0x2 ;  /* 0x0000000c0e187211 */ /* 0x001fc800078210ff */
[----:B------:R-:W-:-:S05]  /*0710*/  LEA.HI.X R25, R14, R13, R15, 0x2, P1 ;  /* 0x0000000d0e197211 */ /* 0x000fca00008f140f */
[----:B------:R-:W3:Y:S01]  /*0720*/  @P2 LDG.E R14, desc[UR10][R24.64+0x4] ;  /* 0x0000040a180e2981 */ /* 0x000ee2000c1e1900 */
[----:B------:R-:W-:Y:S01]  /*0730*/  ISETP.GE.AND P1, PT, R33, UR6, PT ;  /* 0x0000000621007c0c */ /* 0x000fe2000bf26270 */
[----:B------:R-:W-:Y:S02]  /*0740*/  VIADD R9, R9, 0x7 ;  /* 0x0000000709097836 */ /* 0x000fe40000000000 */
[----:B------:R-:W2:Y:S01]  /*0750*/  @P3 LDG.E R22, desc[UR10][R24.64+0x14] ;  /* 0x0000140a18163981 */ /* 0x000ea2000c1e1900 */
[----:B------:R-:W-:-:S04]  /*0760*/  ISETP.GT.AND P1, PT, R33, -0x1, !P1 ;  /* 0xffffffff2100780c */ /* 0x000fc80004f24270 */
[----:B------:R-:W-:-:S13]  /*0770*/  PLOP3.LUT P1, PT, P1, P0, PT, 0x80, 0x8 ;  /* 0x000000000008781c */ /* 0x000fda0000f21070 */
[----:B------:R-:W-:Y:S02]  /*0780*/  @P1 IMAD R30, R33, 0x3, R8 ;  /* 0x00000003211e1824 */ /* 0x000fe400078e0208 */
[----:B---3--:R-:W-:Y:S02]  /*0790*/  @P2 IMAD R0, R23, R14, R0 ;  /* 0x0000000e17002224 */ /* 0x008fe400078e0200 */
[----:B------:R-:W0:Y:S01]  /*07a0*/  @P1 LDC.64 R14, c[0x0][0x380] ;  /* 0x0000e000ff0e1b82 */ /* 0x000e220000000a00 */
[----:B------:R-:W3:Y:S01]  /*07b0*/  @P1 LDG.E R23, desc[UR10][R24.64+0x18] ;  /* 0x0000180a18171981 */ /* 0x000ee2000c1e1900 */
[----:B0-----:R-:W-:-:S04]  /*07c0*/  @P1 IADD3 R30, P5, P2, R30, R14, R7 ;  /* 0x0000000e1e1e1210 */ /* 0x001fc80007abe007 */
[----:B------:R-:W-:Y:S02]  /*07d0*/  @P1 IADD3.X R31, PT, PT, RZ, R15, R10, P5, P2 ;  /* 0x0000000fff1f1210 */ /* 0x000fe40002fe440a */
[----:B------:R-:W-:-:S04]  /*07e0*/  ISETP.GE.AND P2, PT, R9, UR6, PT ;  /* 0x0000000609007c0c */ /* 0x000fc8000bf46270 */
[----:B------:R-:W-:Y:S01]  /*07f0*/  ISETP.GT.AND P2, PT, R9, -0x1, !P2 ;  /* 0xffffffff0900780c */ /* 0x000fe20005744270 */
[----:B------:R-:W3:Y:S03]  /*0800*/  @P1 LDG.E.U8 R31, desc[UR10][R30.64] ;  /* 0x0000000a1e1f1981 */ /* 0x000ee6000c1e1100 */
[----:B------:R-:W-:-:S13]  /*0810*/  PLOP3.LUT P2, PT, P2, P0, PT, 0x80, 0x8 ;  /* 0x000000000008781c */ /* 0x000fda0001741070 */
[----:B------:R-:W0:Y:S01]  /*0820*/  @P2 LDC.64 R14, c[0x0][0x380] ;  /* 0x0000e000ff0e2b82 */ /* 0x000e220000000a00 */
[----:B------:R-:W-:Y:S01]  /*0830*/  @P2 IMAD R9, R9, 0x3, R8 ;  /* 0x0000000309092824 */ /* 0x000fe200078e0208 */
[----:B------:R-:W5:Y:S04]  /*0840*/  @P2 LDG.E R32, desc[UR10][R24.64+0x1c] ;  /* 0x00001c0a18202981 */ /* 0x000f68000c1e1900 */
[----:B0-----:R-:W-:-:S04]  /*0850*/  @P2 IADD3 R14, P6, P5, R9, R14, R7 ;  /* 0x0000000e090e2210 */ /* 0x001fc80007dde007 */
[----:B------:R-:W-:Y:S02]  /*0860*/  @P2 IADD3.X R15, PT, PT, RZ, R15, R10, P6, P5 ;  /* 0x0000000fff0f2210 */ /* 0x000fe400037ea40a */
[----:B------:R-:W-:Y:S02]  /*0870*/  ISETP.NE.AND P6, PT, R16, RZ, PT ;  /* 0x000000ff1000720c */ /* 0x000fe40003fc5270 */
[----:B------:R-:W-:Y:S02]  /*0880*/  ISETP.NE.AND P5, PT, R17, RZ, PT ;  /* 0x000000ff1100720c */ /* 0x000fe40003fa5270 */
[----:B------:R-:W4:Y:S04]  /*0890*/  @P4 LDG.E R17, desc[UR10][R24.64+0x10] ;  /* 0x0000100a18114981 */ /* 0x000f28000c1e1900 */
[----:B------:R-:W5:Y:S05]  /*08a0*/  @P2 LDG.E.U8 R15, desc[UR10][R14.64] ;  /* 0x0000000a0e0f2981 */ /* 0x000f6a000c1e1100 */
[----:B------:R-:W2:Y:S04]  /*08b0*/  @P6 LDG.E.U8 R19, desc[UR10][R18.64] ;  /* 0x0000000a12136981 */ /* 0x000ea8000c1e1100 */
[----:B------:R-:W2:Y:S04]  /*08c0*/  @P6 LDG.E R9, desc[UR10][R24.64+0x8] ;  /* 0x0000080a18096981 */ /* 0x000ea8000c1e1900 */
[----:B------:R-:W3:Y:S04]  /*08d0*/  @P5 LDG.E.U8 R21, desc[UR10][R20.64] ;  /* 0x0000000a14155981 */ /* 0x000ee8000c1e1100 */
[----:B------:R-:W3:Y:S01]  /*08e0*/  @P5 LDG.E R16, desc[UR10][R24.64+0xc] ;  /* 0x00000c0a18105981 */ /* 0x000ee2000c1e1900 */
[----:B------:R-:W-:-:S02]  /*08f0*/  VIADD R11, R11, 0x8 ;  /* 0x000000080b0b7836 */ /* 0x000fc40000000000 */
[----:B--2---:R-:W-:-:S04]  /*0900*/  @P6 IMAD R0, R19, R9, R0 ;  /* 0x0000000913006224 */ /* 0x004fc800078e0200 */
[----:B---3--:R-:W-:-:S04]  /*0910*/  @P5 IMAD R0, R21, R16, R0 ;  /* 0x0000001015005224 */ /* 0x008fc800078e0200 */
[----:B----4-:R-:W-:-:S04]  /*0920*/  @P4 IMAD R0, R27, R17, R0 ;  /* 0x000000111b004224 */ /* 0x010fc800078e0200 */
[----:B------:R-:W-:Y:S01]  /*0930*/  @P3 IMAD R0, R29, R22, R0 ;  /* 0x000000161d003224 */ /* 0x000fe200078e0200 */
[----:B------:R-:W-:-:S03]  /*0940*/  ISETP.NE.AND P3, PT, R11, UR5, PT ;  /* 0x000000050b007c0c */ /* 0x000fc6000bf65270 */
[----:B------:R-:W-:-:S04]  /*0950*/  @P1 IMAD R0, R31, R23, R0 ;  /* 0x000000171f001224 */ /* 0x000fc800078e0200 */
[----:B-----5:R-:W-:-:S06]  /*0960*/  @P2 IMAD R0, R15, R32, R0 ;  /* 0x000000200f002224 */ /* 0x020fcc00078e0200 */
[----:B------:R-:W-:Y:S05]  /*0970*/  @P3 BRA `(.L_x_12) ;  /* 0xfffffff800683947 */ /* 0x000fea000383ffff */
[----:B------:R-:W-:-:S07]  /*0980*/  IMAD.U32 R9, RZ, RZ, UR5 ;  /* 0x00000005ff097e24 */ /* 0x000fce000f8e00ff */
.L_x_11:
[----:B------:R-:W-:-:S09]  /*0990*/  UISETP.NE.AND UP1, UPT, UR7, URZ, UPT ;  /* 0x000000ff0700728c */ /* 0x000fd2000bf25270 */
[----:B------:R-:W-:Y:S05]  /*09a0*/  BRA.U !UP1, `(.L_x_13) ;  /* 0x0000000509cc7547 */ /* 0x000fea000b800000 */
[----:B------:R-:W0:Y:S01]  /*09b0*/  LDCU UR6, c[0x0][0x3b0] ;  /* 0x00007600ff0677ac */ /* 0x000e220008000800 */
[----:B------:R-:W-:-:S04]  /*09c0*/  UIADD3 UR8, UPT, UPT, UR7, -0x1, URZ ;  /* 0xffffffff07087890 */ /* 0x000fc8000fffe0ff */
[----:B------:R-:W-:Y:S02]  /*09d0*/  UISETP.GE.U32.AND UP1, UPT, UR8, 0x3, UPT ;  /* 0x000000030800788c */ /* 0x000fe4000bf26070 */
[----:B0-----:R-:W-:-:S07]  /*09e0*/  ULOP3.LUT UP2, UR9, UR6, 0x3, URZ, 0xc0, !UPT ;  /* 0x0000000306097892 */ /* 0x001fce000f84c0ff */
[----:B------:R-:W-:Y:S05]  /*09f0*/  BRA.U !UP1, `(.L_x_14) ;  /* 0x0000000109d87547 */ /* 0x000fea000b800000 */
[----:B------:R-:W0:Y:S01]  /*0a00*/  LDCU UR8, c[0x0][0x39c] ;  /* 0x00007380ff0877ac */ /* 0x000e220008000800 */
[----:B------:R-:W-:Y:S01]  /*0a10*/  IMAD.IADD R29, R4, 0x1, R9 ;  /* 0x00000001041d7824 */ /* 0x000fe200078e0209 */
[----:B------:R-:W1:Y:S01]  /*0a20*/  LDC.64 R20, c[0x0][0x3a8] ;  /* 0x0000ea00ff147b82 */ /* 0x000e620000000a00 */
[----:B------:R-:W-:Y:S02]  /*0a30*/  IADD3 R23, P5, PT, R9, UR12, RZ ;  /* 0x0000000c09177c10 */ /* 0x000fe4000ffbe0ff */
[C---:B------:R-:W-:Y:S02]  /*0a40*/  VIADD R27, R29.reuse, 0x1 ;  /* 0x000000011d1b7836 */ /* 0x040fe40000000000 */
[C---:B------:R-:W-:Y:S02]  /*0a50*/  VIADD R25, R29.reuse, 0x2 ;  /* 0x000000021d197836 */ /* 0x040fe40000000000 */
        /* <DEDUP_REMOVED lines=9> */
[----:B------:R-:W-:Y:S02]  /*0af0*/  ISETP.GT.AND P3, PT, R25, -0x1, !P3 ;  /* 0xffffffff1900780c */ /* 0x000fe40005f64270 */
[C---:B------:R-:W-:Y:S02]  /*0b00*/  ISETP.GE.AND P4, PT, R11.reuse, UR8, PT ;  /* 0x000000080b007c0c */ /* 0x040fe4000bf86270 */
[----:B------:R-:W-:Y:S02]  /*0b10*/  PLOP3.LUT P3, PT, P3, P0, PT, 0x80, 0x8 ;  /* 0x000000000008781c */ /* 0x000fe40001f61070 */
[----:B------:R-:W-:Y:S01]  /*0b20*/  ISETP.GT.AND P4, PT, R11, -0x1, !P4 ;  /* 0xffffffff0b00780c */ /* 0x000fe20006784270 */
[----:B------:R-:W0:Y:S01]  /*0b30*/  @P1 LDC.64 R18, c[0x0][0x380] ;  /* 0x0000e000ff121b82 */ /* 0x000e220000000a00 */
[----:B-1----:R-:W-:Y:S02]  /*0b40*/  LEA R22, P5, R23, R20, 0x2 ;  /* 0x0000001417167211 */ /* 0x002fe400078a10ff */
[----:B------:R-:W-:Y:S01]  /*0b50*/  PLOP3.LUT P4, PT, P4, P0, PT, 0x80, 0x8 ;  /* 0x000000000008781c */ /* 0x000fe20002781070 */
[----:B------:R-:W-:Y:S01]  /*0b60*/  @P2 IMAD R27, R27, 0x3, R8 ;  /* 0x000000031b1b2824 */ /* 0x000fe200078e0208 */
[----:B------:R-:W-:Y:S01]  /*0b70*/  LEA.HI.X R23, R23, R21, R24, 0x2, P5 ;  /* 0x0000001517177211 */ /* 0x000fe200028f1418 */
[----:B------:R-:W-:-:S02]  /*0b80*/  @P1 IMAD R24, R29, 0x3, R8 ;  /* 0x000000031d181824 */ /* 0x000fc400078e0208 */
[----:B------:R-:W1:Y:S02]  /*0b90*/  @P2 LDC.64 R16, c[0x0][0x380] ;  /* 0x0000e000ff102b82 */ /* 0x000e640000000a00 */
[----:B------:R-:W-:-:S06]  /*0ba0*/  @P3 IMAD R25, R25, 0x3, R8 ;  /* 0x0000000319193824 */ /* 0x000fcc00078e0208 */
[----:B------:R-:W2:Y:S01]  /*0bb0*/  @P1 LDC.64 R12, c[0x0][0x3a8] ;  /* 0x0000ea00ff0c1b82 */ /* 0x000ea20000000a00 */
[----:B------:R-:W-:-:S07]  /*0bc0*/  @P4 IMAD R11, R11, 0x3, R8 ;  /* 0x000000030b0b4824 */ /* 0x000fce00078e0208 */
[----:B------:R-:W3:Y:S01]  /*0bd0*/  @P3 LDC.64 R14, c[0x0][0x380] ;  /* 0x0000e000ff0e3b82 */ /* 0x000ee20000000a00 */
[----:B0-----:R-:W-:Y:S02]  /*0be0*/  @P1 IADD3 R18, P5, P6, R24, R18, R7 ;  /* 0x0000001218121210 */ /* 0x001fe40007ebe007 */
[----:B------:R-:W4:Y:S02]  /*0bf0*/  @P3 LDG.E R24, desc[UR10][R22.64+0x8] ;  /* 0x0000080a16183981 */ /* 0x000f24000c1e1900 */
[----:B------:R-:W-:-:S03]  /*0c00*/  @P1 IADD3.X R19, PT, PT, RZ, R19, R10, P5, P6 ;  /* 0x00000013ff131210 */ /* 0x000fc60002fec40a */
[----:B------:R-:W0:Y:S01]  /*0c10*/  @P4 LDC.64 R20, c[0x0][0x380] ;  /* 0x0000e000ff144b82 */ /* 0x000e220000000a00 */
[----:B-1----:R-:W-:Y:S01]  /*0c20*/  @P2 IADD3 R16, P5, P6, R27, R16, R7 ;  /* 0x000000101b102210 */ /* 0x002fe20007ebe007 */
[----:B------:R-:W-:Y:S01]  /*0c30*/  @P1 VIADD R27, R9, UR12 ;  /* 0x0000000c091b1c36 */ /* 0x000fe20008000000 */
[----:B------:R-:W5:Y:S02]  /*0c40*/  @P1 LDG.E.U8 R19, desc[UR10][R18.64] ;  /* 0x0000000a12131981 */ /* 0x000f64000c1e1100 */
[----:B------:R-:W-:Y:S01]  /*0c50*/  @P2 IADD3.X R17, PT, PT, RZ, R17, R10, P5, P6 ;  /* 0x00000011ff112210 */ /* 0x000fe20002fec40a */
[----:B--2---:R-:W-:-:S05]  /*0c60*/  @P1 IMAD.WIDE.U32 R12, R27, 0x4, R12 ;  /* 0x000000041b0c1825 */ /* 0x004fca00078e000c */
[----:B------:R-:W2:Y:S04]  /*0c70*/  @P2 LDG.E.U8 R17, desc[UR10][R16.64] ;  /* 0x0000000a10112981 */ /* 0x000ea8000c1e1100 */
[----:B------:R-:W5:Y:S01]  /*0c80*/  @P1 LDG.E R12, desc[UR10][R12.64] ;  /* 0x0000000a0c0c1981 */ /* 0x000f62000c1e1900 */
[----:B---3--:R-:W-:-:S03]  /*0c90*/  @P3 IADD3 R14, P5, P6, R25, R14, R7 ;  /* 0x0000000e190e3210 */ /* 0x008fc60007ebe007 */
[----:B------:R-:W3:Y:S01]  /*0ca0*/  @P4 LDG.E R25, desc[UR10][R22.64+0xc] ;  /* 0x00000c0a16194981 */ /* 0x000ee2000c1e1900 */
[--C-:B------:R-:W-:Y:S02]  /*0cb0*/  @P3 IADD3.X R15, PT, PT, RZ, R15, R10.reuse, P5, P6 ;  /* 0x0000000fff0f3210 */ /* 0x100fe40002fec40a */
[----:B0-----:R-:W-:Y:S02]  /*0cc0*/  @P4 IADD3 R20, P5, P6, R11, R20, R7 ;  /* 0x000000140b144210 */ /* 0x001fe40007ebe007 */
[----:B------:R-:W2:Y:S02]  /*0cd0*/  @P2 LDG.E R11, desc[UR10][R22.64+0x4] ;  /* 0x0000040a160b2981 */ /* 0x000ea4000c1e1900 */
[----:B------:R-:W-:Y:S02]  /*0ce0*/  @P4 IADD3.X R21, PT, PT, RZ, R21, R10, P5, P6 ;  /* 0x00000015ff154210 */ /* 0x000fe40002fec40a */
[----:B------:R-:W4:Y:S04]  /*0cf0*/  @P3 LDG.E.U8 R15, desc[UR10][R14.64] ;  /* 0x0000000a0e0f3981 */ /* 0x000f28000c1e1100 */
[----:B------:R-:W3:Y:S01]  /*0d00*/  @P4 LDG.E.U8 R21, desc[UR10][R20.64] ;  /* 0x0000000a14154981 */ /* 0x000ee2000c1e1100 */
[----:B------:R-:W-:-:S02]  /*0d10*/  VIADD R9, R9, 0x4 ;  /* 0x0000000409097836 */ /* 0x000fc40000000000 */
[----:B-----5:R-:W-:-:S04]  /*0d20*/  @P1 IMAD R0, R19, R12, R0 ;  /* 0x0000000c13001224 */ /* 0x020fc800078e0200 */
[----:B--2---:R-:W-:-:S04]  /*0d30*/  @P2 IMAD R0, R17, R11, R0 ;  /* 0x0000000b11002224 */ /* 0x004fc800078e0200 */
[----:B----4-:R-:W-:-:S04]  /*0d40*/  @P3 IMAD R0, R15, R24, R0 ;  /* 0x000000180f003224 */ /* 0x010fc800078e0200 */
[----:B---3--:R-:W-:-:S07]  /*0d50*/  @P4 IMAD R0, R21, R25, R0 ;  /* 0x0000001915004224 */ /* 0x008fce00078e0200 */
.L_x_14:
[----:B------:R-:W-:Y:S05]  /*0d60*/  BRA.U !UP2, `(.L_x_13) ;  /* 0x000000010adc7547 */ /* 0x000fea000b800000 */
[----:B------:R-:W-:Y:S02]  /*0d70*/  UISETP.NE.AND UP1, UPT, UR9, 0x1, UPT ;  /* 0x000000010900788c */ /* 0x000fe4000bf25270 */
[----:B------:R-:W-:-:S04]  /*0d80*/  ULOP3.LUT UR6, UR6, 0x1, URZ, 0xc0, !UPT ;  /* 0x0000000106067892 */ /* 0x000fc8000f8ec0ff */
[----:B------:R-:W-:-:S03]  /*0d90*/  UISETP.NE.U32.AND UP2, UPT, UR6, 0x1, UPT ;  /* 0x000000010600788c */ /* 0x000fc6000bf45070 */
[----:B------:R-:W-:Y:S08]  /*0da0*/  BRA.U !UP1, `(.L_x_15) ;  /* 0x0000000109807547 */ /* 0x000ff0000b800000 */
        /* <DEDUP_REMOVED lines=10> */
[--C-:B------:R-:W-:Y:S02]  /*0e50*/  @P1 IMAD R11, R11, 0x3, R8.reuse ;  /* 0x000000030b0b1824 */ /* 0x100fe400078e0208 */
[----:B------:R-:W-:Y:S02]  /*0e60*/  @P2 IMAD R20, R21, 0x3, R8 ;  /* 0x0000000315142824 */ /* 0x000fe400078e0208 */
[----:B------:R-:W-:-:S03]  /*0e70*/  @P1 VIADD R21, R9, UR12 ;  /* 0x0000000c09151c36 */ /* 0x000fc60008000000 */
[----:B------:R-:W1:Y:S08]  /*0e80*/  @P2 LDC.64 R14, c[0x0][0x380] ;  /* 0x0000e000ff0e2b82 */ /* 0x000e700000000a00 */
[----:B------:R-:W2:Y:S08]  /*0e90*/  @P1 LDC.64 R12, c[0x0][0x3a8] ;  /* 0x0000ea00ff0c1b82 */ /* 0x000eb00000000a00 */
[----:B------:R-:W3:Y:S01]  /*0ea0*/  @P2 LDC.64 R16, c[0x0][0x3a8] ;  /* 0x0000ea00ff102b82 */ /* 0x000ee20000000a00 */
[----:B0-----:R-:W-:-:S02]  /*0eb0*/  @P1 IADD3 R18, P3, P4, R11, R18, R7 ;  /* 0x000000120b121210 */ /* 0x001fc40007c7e007 */
[----:B------:R-:W-:Y:S02]  /*0ec0*/  @P2 IADD3 R11, P5, PT, R9, UR12, RZ ;  /* 0x0000000c090b2c10 */ /* 0x000fe4000ffbe0ff */
[----:B------:R-:W-:-:S03]  /*0ed0*/  @P1 IADD3.X R19, PT, PT, RZ, R19, R10, P3, P4 ;  /* 0x00000013ff131210 */ /* 0x000fc60001fe840a */
[----:B------:R-:W-:Y:S01]  /*0ee0*/  @P2 IMAD.X R22, RZ, RZ, RZ, P5 ;  /* 0x000000ffff162224 */ /* 0x000fe200028e06ff */
[----:B-1----:R-:W-:Y:S02]  /*0ef0*/  @P2 IADD3 R14, P3, P4, R20, R14, R7 ;  /* 0x0000000e140e2210 */ /* 0x002fe40007c7e007 */
[----:B------:R-:W4:Y:S02]  /*0f00*/  @P1 LDG.E.U8 R19, desc[UR10][R18.64] ;  /* 0x0000000a12131981 */ /* 0x000f24000c1e1100 */
[----:B------:R-:W-:Y:S01]  /*0f10*/  @P2 IADD3.X R15, PT, PT, RZ, R15, R10, P3, P4 ;  /* 0x0000000fff0f2210 */ /* 0x000fe20001fe840a */
[----:B--2---:R-:W-:-:S05]  /*0f20*/  @P1 IMAD.WIDE.U32 R12, R21, 0x4, R12 ;  /* 0x00000004150c1825 */ /* 0x004fca00078e000c */
[----:B------:R-:W2:Y:S04]  /*0f30*/  @P2 LDG.E.U8 R15, desc[UR10][R14.64] ;  /* 0x0000000a0e0f2981 */ /* 0x000ea8000c1e1100 */
[----:B------:R-:W4:Y:S01]  /*0f40*/  @P1 LDG.E R12, desc[UR10][R12.64] ;  /* 0x0000000a0c0c1981 */ /* 0x000f22000c1e1900 */
[----:B---3--:R-:W-:-:S04]  /*0f50*/  @P2 LEA R16, P5, R11, R16, 0x2 ;  /* 0x000000100b102211 */ /* 0x008fc800078a10ff */
[----:B------:R-:W-:-:S05]  /*0f60*/  @P2 LEA.HI.X R17, R11, R17, R22, 0x2, P5 ;  /* 0x000000110b112211 */ /* 0x000fca00028f1416 */
[----:B------:R-:W2:Y:S01]  /*0f70*/  @P2 LDG.E R16, desc[UR10][R16.64+0x4] ;  /* 0x0000040a10102981 */ /* 0x000ea2000c1e1900 */
[----:B------:R-:W-:Y:S02]  /*0f80*/  VIADD R9, R9, 0x2 ;  /* 0x0000000209097836 */ /* 0x000fe40000000000 */
[----:B----4-:R-:W-:-:S04]  /*0f90*/  @P1 IMAD R0, R12, R19, R0 ;  /* 0x000000130c001224 */ /* 0x010fc800078e0200 */
[----:B--2---:R-:W-:-:S07]  /*0fa0*/  @P2 IMAD R0, R15, R16, R0 ;  /* 0x000000100f002224 */ /* 0x004fce00078e0200 */
.L_x_15:
[----:B------:R-:W-:Y:S05]  /*0fb0*/  BRA.U UP2, `(.L_x_13) ;  /* 0x0000000102487547 */ /* 0x000fea000b800000 */
        /* <DEDUP_REMOVED lines=8> */
[----:B------:R-:W1:Y:S01]  /*1040*/  LDCU.64 UR8, c[0x0][0x380] ;  /* 0x00007000ff0877ac */ /* 0x000e620008000a00 */
[----:B------:R-:W-:Y:S02]  /*1050*/  IMAD R14, R11, 0x3, R8 ;  /* 0x000000030b0e7824 */ /* 0x000fe400078e0208 */
[----:B------:R-:W-:-:S03]  /*1060*/  VIADD R9, R9, UR12 ;  /* 0x0000000c09097c36 */ /* 0x000fc60008000000 */
[----:B-1----:R-:W-:-:S04]  /*1070*/  IADD3 R14, P0, P1, R14, UR8, R7 ;  /* 0x000000080e0e7c10 */ /* 0x002fc8000f91e007 */
[----:B------:R-:W-:Y:S01]  /*1080*/  IADD3.X R15, PT, PT, RZ, UR9, R10, P0, P1 ;  /* 0x00000009ff0f7c10 */ /* 0x000fe200087e240a */
[----:B0-----:R-:W-:-:S05]  /*1090*/  IMAD.WIDE.U32 R12, R9, 0x4, R12 ;  /* 0x00000004090c7825 */ /* 0x001fca00078e000c */
[----:B------:R-:W2:Y:S04]  /*10a0*/  LDG.E.U8 R15, desc[UR10][R14.64] ;  /* 0x0000000a0e0f7981 */ /* 0x000ea8000c1e1100 */
[----:B------:R-:W2:Y:S02]  /*10b0*/  LDG.E R12, desc[UR10][R12.64] ;  /* 0x0000000a0c0c7981 */ /* 0x000ea4000c1e1900 */
[----:B--2---:R-:W-:-:S07]  /*10c0*/  IMAD R0, R15, R12, R0 ;  /* 0x0000000c0f007224 */ /* 0x004fce00078e0200 */
.L_x_16:
[----:B------:R-:W-:Y:S05]  /*10d0*/  BSYNC.RECONVERGENT B0 ;  /* 0x0000000000007941 */ /* 0x000fea0003800200 */
.L_x_13:
[----:B------:R-:W-:Y:S05]  /*10e0*/  BRA.U UP0, `(.L_x_17) ;  /* 0xfffffff100487547 */ /* 0x000fea000b83ffff */
[----:B------:R-:W0:Y:S01]  /*10f0*/  LDC R7, c[0x0][0x3c0] ;  /* 0x0000f000ff077b82 */ /* 0x000e220000000800 */
[----:B------:R-:W-:Y:S01]  /*1100*/  IABS R14, R0 ;  /* 0x00000000000e7213 */ /* 0x000fe20000000000 */
[----:B------:R-:W1:Y:S01]  /*1110*/  LDCU.64 UR8, c[0x0][0x390] ;  /* 0x00007200ff0877ac */ /* 0x000e620008000a00 */
[-C--:B0-----:R-:W-:Y:S02]  /*1120*/  IABS R12, R7.reuse ;  /* 0x00000007000c7213 */ /* 0x081fe40000000000 */
[----:B------:R-:W-:Y:S02]  /*1130*/  LOP3.LUT R0, R0, R7, RZ, 0x3c, !PT ;  /* 0x0000000700007212 */ /* 0x000fe400078e3cff */
[----:B------:R-:W0:Y:S02]  /*1140*/  I2F.RP R9, R12 ;  /* 0x0000000c00097306 */ /* 0x000e240000209400 */
[----:B------:R-:W-:-:S06]  /*1150*/  ISETP.GE.AND P2, PT, R0, RZ, PT ;  /* 0x000000ff0000720c */ /* 0x000fcc0003f46270 */
[----:B0-----:R-:W0:Y:S02]  /*1160*/  MUFU.RCP R9, R9 ;  /* 0x0000000900097308 */ /* 0x001e240000001000 */
[----:B0-----:R-:W-:-:S06]  /*1170*/  VIADD R10, R9, 0xffffffe ;  /* 0x0ffffffe090a7836 */ /* 0x001fcc0000000000 */
[----:B------:R0:W2:Y:S02]  /*1180*/  F2I.FTZ.U32.TRUNC.NTZ R11, R10 ;  /* 0x0000000a000b7305 */ /* 0x0000a4000021f000 */
[----:B0-----:R-:W-:Y:S02]  /*1190*/  IMAD.MOV.U32 R10, RZ, RZ, RZ ;  /* 0x000000ffff0a7224 */ /* 0x001fe400078e00ff */
[----:B--2---:R-:W-:-:S04]  /*11a0*/  IMAD.MOV R13, RZ, RZ, -R11 ;  /* 0x000000ffff0d7224 */ /* 0x004fc800078e0a0b */
[----:B------:R-:W-:-:S04]  /*11b0*/  IMAD R13, R13, R12, RZ ;  /* 0x0000000c0d0d7224 */ /* 0x000fc800078e02ff */
[----:B------:R-:W-:-:S04]  /*11c0*/  IMAD.HI.U32 R11, R11, R13, R10 ;  /* 0x0000000d0b0b7227 */ /* 0x000fc800078e000a */
[----:B------:R-:W-:-:S04]  /*11d0*/  IMAD.MOV.U32 R13, RZ, RZ, R14 ;  /* 0x000000ffff0d7224 */ /* 0x000fc800078e000e */
[----:B------:R-:W-:-:S04]  /*11e0*/  IMAD.HI.U32 R11, R11, R13, RZ ;  /* 0x0000000d0b0b7227 */ /* 0x000fc800078e00ff */
[----:B------:R-:W-:-:S04]  /*11f0*/  IMAD.MOV R9, RZ, RZ, -R11 ;  /* 0x000000ffff097224 */ /* 0x000fc800078e0a0b */
[----:B------:R-:W-:-:S05]  /*1200*/  IMAD R9, R12, R9, R13 ;  /* 0x000000090c097224 */ /* 0x000fca00078e020d */
[----:B------:R-:W-:-:S13]  /*1210*/  ISETP.GT.U32.AND P1, PT, R12, R9, PT ;  /* 0x000000090c00720c */ /* 0x000fda0003f24070 */
[----:B------:R-:W-:Y:S02]  /*1220*/  @!P1 IMAD.IADD R9, R9, 0x1, -R12 ;  /* 0x0000000109099824 */ /* 0x000fe400078e0a0c */
[----:B------:R-:W-:Y:S01]  /*1230*/  @!P1 VIADD R11, R11, 0x1 ;  /* 0x000000010b0b9836 */ /* 0x000fe20000000000 */
[----:B------:R-:W-:Y:S02]  /*1240*/  ISETP.NE.AND P1, PT, R7, RZ, PT ;  /* 0x000000ff0700720c */ /* 0x000fe40003f25270 */
[----:B------:R-:W-:-:S13]  /*1250*/  ISETP.GE.U32.AND P0, PT, R9, R12, PT ;  /* 0x0000000c0900720c */ /* 0x000fda0003f06070 */
[----:B------:R-:W-:-:S04]  /*1260*/  @P0 VIADD R11, R11, 0x1 ;  /* 0x000000010b0b0836 */ /* 0x000fc80000000000 */
[----:B------:R-:W-:Y:S02]  /*1270*/  IMAD.MOV.U32 R0, RZ, RZ, R11 ;  /* 0x000000ffff007224 */ /* 0x000fe400078e000b */
[----:B------:R-:W-:Y:S02]  /*1280*/  IMAD.IADD R11, R5, 0x1, R8 ;  /* 0x00000001050b7824 */ /* 0x000fe400078e0208 */
[----:B------:R-:W-:Y:S01]  /*1290*/  @!P2 IMAD.MOV R0, RZ, RZ, -R0 ;  /* 0x000000ffff00a224 */ /* 0x000fe200078e0a00 */
[----:B------:R-:W-:Y:S01]  /*12a0*/  @!P1 LOP3.LUT R0, RZ, R7, RZ, 0x33, !PT ;  /* 0x00000007ff009212 */ /* 0x000fe200078e33ff */
[----:B------:R-:W-:Y:S01]  /*12b0*/  VIADD R8, R8, 0x1 ;  /* 0x0000000108087836 */ /* 0x000fe20000000000 */
[----:B------:R-:W-:Y:S02]  /*12c0*/  SHF.R.S32.HI R9, RZ, 0x1f, R11 ;  /* 0x0000001fff097819 */ /* 0x000fe4000001140b */
[----:B-1----:R-:W-:Y:S02]  /*12d0*/  IADD3 R10, P0, P2, R11, UR8, R2 ;  /* 0x000000080b0a7c10 */ /* 0x002fe4000fa1e002 */
[----:B------:R-:W-:-:S02]  /*12e0*/  VIMNMX.RELU R7, PT, PT, R0, 0xff, PT ;  /* 0x000000ff00077848 */ /* 0x000fc40003fe1100 */
[----:B------:R-:W-:Y:S02]  /*12f0*/  IADD3.X R11, PT, PT, R9, UR9, R6, P0, P2 ;  /* 0x00000009090b7c10 */ /* 0x000fe400087e4406 */
[----:B------:R-:W-:-:S03]  /*1300*/  ISETP.NE.AND P0, PT, R8, 0x3, PT ;  /* 0x000000030800780c */ /* 0x000fc60003f05270 */
[----:B------:R0:W-:Y:S10]  /*1310*/  STG.E.U8 desc[UR10][R10.64], R7 ;  /* 0x000000070a007986 */ /* 0x0001f4000c10110a */
[----:B------:R-:W-:Y:S05]  /*1320*/  @!P0 EXIT ;  /* 0x000000000000894d */ /* 0x000fea0003800000 */
[----:B------:R-:W-:Y:S05]  /*1330*/  BRA `(.L_x_18) ;  /* 0xffffffec00ac7947 */ /* 0x000fea000383ffff */
.L_x_10:
[----:B------:R-:W0:Y:S01]  /*1340*/  LDCU.64 UR4, c[0x0][0x390] ;  /* 0x00007200ff0477ac */ /* 0x000e220008000a00 */
[----:B------:R-:W-:Y:S02]  /*1350*/  SHF.R.S32.HI R3, RZ, 0x1f, R5 ;  /* 0x0000001fff037819 */ /* 0x000fe40000011405 */
[----:B0-----:R-:W-:-:S04]  /*1360*/  IADD3 R2, P0, P1, R5, UR4, R2 ;  /* 0x0000000405027c10 */ /* 0x001fc8000f91e002 */
[----:B------:R-:W-:-:S05]  /*1370*/  IADD3.X R3, PT, PT, R3, UR5, R6, P0, P1 ;  /* 0x0000000503037c10 */ /* 0x000fca00087e2406 */
[----:B------:R-:W-:Y:S04]  /*1380*/  STG.E.U8 desc[UR10][R2.64], RZ ;  /* 0x000000ff02007986 */ /* 0x000fe8000c10110a */
[----:B------:R-:W-:Y:S04]  /*1390*/  STG.E.U8 desc[UR10][R2.64+0x1], RZ ;  /* 0x000001ff02007986 */ /* 0x000fe8000c10110a */
[----:B------:R-:W-:Y:S01]  /*13a0*/  STG.E.U8 desc[UR10][R2.64+0x2], RZ ;  /* 0x000002ff02007986 */ /* 0x000fe2000c10110a */
[----:B------:R-:W-:Y:S05]  /*13b0*/  EXIT ;  /* 0x000000000000794d */ /* 0x000fea0003800000 */
.L_x_9:
        /* <DEDUP_REMOVED lines=8> */
.L_x_19:
        /* <DEDUP_REMOVED lines=12> */
.L_x_30:


//--------------------- .text._Z24nppiFilter_8u_C1R_kernelPKhiPhiiiPKiiiiii --------------------------
	.section	.text._Z24nppiFilter_8u_C1R_kernelPKhiPhiiiPKiiiiii,"ax",@progbits
	.align	128
        .global         _Z24nppiFilter_8u_C1R_kernelPKhiPhiiiPKiiiiii
        .type           _Z24nppiFilter_8u_C1R_kernelPKhiPhiiiPKiiiiii,@function
        .size           _Z24nppiFilter_8u_C1R_kernelPKhiPhiiiPKiiiiii,(.L_x_31 - _Z24nppiFilter_8u_C1R_kernelPKhiPhiiiPKiiiiii)
        .other          _Z24nppiFilter_8u_C1R_kernelPKhiPhiiiPKiiiiii,@"STO_CUDA_ENTRY STV_DEFAULT"
_Z24nppiFilter_8u_C1R_kernelPKhiPhiiiPKiiiiii:
.text._Z24nppiFilter_8u_C1R_kernelPKhiPhiiiPKiiiiii:
        /* <DEDUP_REMOVED lines=15> */
[----:B------:R-:W-:Y:S01]  /*00f0*/  IMAD.MOV.U32 R2, RZ, RZ, RZ ;  /* 0x000000ffff027224 */ /* 0x000fe200078e00ff */
[----:B------:R-:W1:Y:S01]  /*0100*/  LDCU UR4, c[0x0][0x398] ;  /* 0x00007300ff0477ac */ /* 0x000e620008000800 */
[----:B------:R-:W2:Y:S01]  /*0110*/  LDCU.64 UR10, c[0x0][0x358] ;  /* 0x00006b00ff0a77ac */ /* 0x000ea20008000a00 */
[----:B0-----:R-:W-:Y:S01]  /*0120*/  UISETP.GE.AND UP0, UPT, UR5, 0x1, UPT ;  /* 0x000000010500788c */ /* 0x001fe2000bf06270 */
[----:B-1----:R-:W-:-:S08]  /*0130*/  IMAD R3, R4, UR4, RZ ;  /* 0x0000000404037c24 */ /* 0x002fd0000f8e02ff */
[----:B--2---:R-:W-:Y:S05]  /*0140*/  BRA.U !UP0, `(.L_x_20) ;  /* 0x0000000d08b47547 */ /* 0x004fea000b800000 */
        /* <DEDUP_REMOVED lines=11> */
.L_x_27:
        /* <DEDUP_REMOVED lines=17> */
.L_x_22:
[----:B------:R-:W-:-:S04]  /*0310*/  IMAD.IADD R26, R5, 0x1, R30 ;  /* 0x00000001051a7824 */ /* 0x000fc800078e021e */
[C---:B------:R-:W-:Y:S01]  /*0320*/  VIADD R8, R26.reuse, 0x1 ;  /* 0x000000011a087836 */ /* 0x040fe20000000000 */
[C---:B-1----:R-:W-:Y:S01]  /*0330*/  ISETP.GE.AND P6, PT, R26.reuse, UR8, PT ;  /* 0x000000081a007c0c */ /* 0x042fe2000bfc6270 */
[C---:B------:R-:W-:Y:S02]  /*0340*/  VIADD R9, R26.reuse, 0x2 ;  /* 0x000000021a097836 */ /* 0x040fe40000000000 */
[C---:B------:R-:W-:Y:S01]  /*0350*/  VIADD R18, R26.reuse, 0x3 ;  /* 0x000000031a127836 */ /* 0x040fe20000000000 */
[C---:B------:R-:W-:Y:S01]  /*0360*/  ISETP.GT.AND P6, PT, R26.reuse, -0x1, !P6 ;  /* 0xffffffff1a00780c */ /* 0x040fe200077c4270 */
[----:B------:R-:W-:Y:S01]  /*0370*/  VIADD R20, R26, 0x4 ;  /* 0x000000041a147836 */ /* 0x000fe20000000000 */
[----:B------:R-:W-:Y:S01]  /*0380*/  ISETP.GE.AND P1, PT, R8, UR8, PT ;  /* 0x0000000808007c0c */ /* 0x000fe2000bf26270 */
[C---:B------:R-:W-:Y:S01]  /*0390*/  VIADD R22, R26.reuse, 0x5 ;  /* 0x000000051a167836 */ /* 0x040fe20000000000 */
[----:B------:R-:W-:Y:S01]  /*03a0*/  PLOP3.LUT P6, PT, P6, P0, PT, 0x80, 0x8 ;  /* 0x000000000008781c */ /* 0x000fe200037c1070 */
[----:B------:R-:W-:Y:S01]  /*03b0*/  VIADD R24, R26, 0x6 ;  /* 0x000000061a187836 */ /* 0x000fe20000000000 */
        /* <DEDUP_REMOVED lines=8> */
[----:B------:R-:W-:Y:S01]  /*0440*/  @P6 VIADD R33, R30, UR9 ;  /* 0x000000091e216c36 */ /* 0x000fe20008000000 */
[----:B------:R-:W-:-:S02]  /*0450*/  P2R R19, PR, RZ, 0x8 ;  /* 0x00000008ff137803 */ /* 0x000fc40000000000 */
[----:B------:R-:W-:Y:S02]  /*0460*/  PLOP3.LUT P4, PT, P4, P0, PT, 0x80, 0x8 ;  /* 0x000000000008781c */ /* 0x000fe40002781070 */
[----:B------:R-:W-:Y:S01]  /*0470*/  P2R R31, PR, RZ, 0x20 ;  /* 0x00000020ff1f7803 */ /* 0x000fe20000000000 */
[----:B------:R-:W2:Y:S08]  /*0480*/  @P3 LDC.64 R12, c[0x0][0x380] ;  /* 0x0000e000ff0c3b82 */ /* 0x000eb00000000a00 */
[----:B------:R-:W3:Y:S01]  /*0490*/  @P5 LDC.64 R14, c[0x0][0x380] ;  /* 0x0000e000ff0e5b82 */ /* 0x000ee20000000a00 */
[----:B-1----:R-:W-:-:S07]  /*04a0*/  @P6 IADD3 R28, P1, P2, R26, R28, R7 ;  /* 0x0000001c1a1c6210 */ /* 0x002fce0007a3e007 */
[----:B------:R-:W1:Y:S01]  /*04b0*/  @P4 LDC.64 R16, c[0x0][0x380] ;  /* 0x0000e000ff104b82 */ /* 0x000e620000000a00 */
[----:B------:R-:W-:Y:S02]  /*04c0*/  @P6 IADD3.X R29, PT, PT, RZ, R29, R6, P1, P2 ;  /* 0x0000001dff1d6210 */ /* 0x000fe40000fe4406 */
[----:B--2---:R-:W-:-:S04]  /*04d0*/  @P3 IADD3 R12, P1, P2, R8, R12, R7 ;  /* 0x0000000c080c3210 */ /* 0x004fc80007a3e007 */
[----:B------:R-:W2:Y:S01]  /*04e0*/  @P6 LDG.E.U8 R29, desc[UR10][R28.64] ;  /* 0x0000000a1c1d6981 */ /* 0x000ea2000c1e1100 */
[----:B------:R-:W-:Y:S02]  /*04f0*/  P2R R8, PR, RZ, 0x10 ;  /* 0x00000010ff087803 */ /* 0x000fe40000000000 */
[--C-:B------:R-:W-:Y:S02]  /*0500*/  @P3 IADD3.X R13, PT, PT, RZ, R13, R6.reuse, P1, P2 ;  /* 0x0000000dff0d3210 */ /* 0x100fe40000fe4406 */
[C---:B------:R-:W-:Y:S02]  /*0510*/  ISETP.GE.AND P3, PT, R20.reuse, UR8, PT ;  /* 0x0000000814007c0c */ /* 0x040fe4000bf66270 */
[----:B---3--:R-:W-:Y:S02]  /*0520*/  @P5 IADD3 R14, P1, P2, R9, R14, R7 ;  /* 0x0000000e090e5210 */ /* 0x008fe40007a3e007 */
[----:B------:R-:W-:Y:S02]  /*0530*/  ISETP.GT.AND P3, PT, R20, -0x1, !P3 ;  /* 0xffffffff1400780c */ /* 0x000fe40005f64270 */
[----:B------:R-:W-:-:S02]  /*0540*/  @P5 IADD3.X R15, PT, PT, RZ, R15, R6, P1, P2 ;  /* 0x0000000fff0f5210 */ /* 0x000fc40000fe4406 */
[----:B------:R-:W-:Y:S02]  /*0550*/  PLOP3.LUT P3, PT, P3, P0, PT, 0x80, 0x8 ;  /* 0x000000000008781c */ /* 0x000fe40001f61070 */
[----:B------:R-:W-:Y:S02]  /*0560*/  ISETP.NE.AND P5, PT, R19, RZ, PT ;  /* 0x000000ff1300720c */ /* 0x000fe40003fa5270 */
[----:B-1----:R-:W-:Y:S02]  /*0570*/  @P4 IADD3 R16, P1, P2, R18, R16, R7 ;  /* 0x0000001012104210 */ /* 0x002fe40007a3e007 */
[----:B------:R-:W-:Y:S02]  /*0580*/  P2R R9, PR, RZ, 0x20 ;  /* 0x00000020ff097803 */ /* 0x000fe40000000000 */
[----:B------:R-:W-:-:S05]  /*0590*/  @P4 IADD3.X R17, PT, PT, RZ, R17, R6, P1, P2 ;  /* 0x00000011ff114210 */ /* 0x000fca0000fe4406 */
[----:B------:R-:W1:Y:S02]  /*05a0*/  @P3 LDC.64 R18, c[0x0][0x380] ;  /* 0x0000e000ff123b82 */ /* 0x000e640000000a00 */
[----:B-1----:R-:W-:-:S04]  /*05b0*/  @P3 IADD3 R18, P2, P1, R20, R18, R7 ;  /* 0x0000001214123210 */ /* 0x002fc8000795e007 */
[----:B------:R-:W-:Y:S02]  /*05c0*/  @P3 IADD3.X R19, PT, PT, RZ, R19, R6, P2, P1 ;  /* 0x00000013ff133210 */ /* 0x000fe400017e2406 */
[----:B------:R-:W-:-:S04]  /*05d0*/  ISETP.GE.AND P2, PT, R22, UR8, PT ;  /* 0x0000000816007c0c */ /* 0x000fc8000bf46270 */
[----:B------:R-:W-:Y:S01]  /*05e0*/  ISETP.GT.AND P2, PT, R22, -0x1, !P2 ;  /* 0xffffffff1600780c */ /* 0x000fe20005744270 */
[----:B------:R-:W3:Y:S03]  /*05f0*/  @P3 LDG.E.U8 R19, desc[UR10][R18.64] ;  /* 0x0000000a12133981 */ /* 0x000ee6000c1e1100 */
[----:B------:R-:W-:-:S13]  /*0600*/  PLOP3.LUT P2, PT, P2, P0, PT, 0x80, 0x8 ;  /* 0x000000000008781c */ /* 0x000fda0001741070 */
[----:B------:R-:W1:Y:S02]  /*0610*/  @P2 LDC.64 R20, c[0x0][0x380] ;  /* 0x0000e000ff142b82 */ /* 0x000e640000000a00 */
[----:B-1----:R-:W-:-:S06]  /*0620*/  @P2 IADD3 R20, P5, P1, R22, R20, R7 ;  /* 0x0000001416142210 */ /* 0x002fcc00079be007 */
[----:B------:R-:W1:Y:S01]  /*0630*/  @P6 LDC.64 R22, c[0x0][0x3a8] ;  /* 0x0000ea00ff166b82 */ /* 0x000e620000000a00 */
[----:B------:R-:W-:Y:S02]  /*0640*/  @P2 IADD3.X R21, PT, PT, RZ, R21, R6, P5, P1 ;  /* 0x00000015ff152210 */ /* 0x000fe40002fe2406 */
[----:B------:R-:W-:-:S04]  /*0650*/  ISETP.GE.AND P1, PT, R24, UR8, PT ;  /* 0x0000000818007c0c */ /* 0x000fc8000bf26270 */
[----:B------:R-:W-:Y:S01]  /*0660*/  ISETP.GT.AND P1, PT, R24, -0x1, !P1 ;  /* 0xffffffff1800780c */ /* 0x000fe20004f24270 */
[----:B------:R-:W4:Y:S03]  /*0670*/  @P2 LDG.E.U8 R21, desc[UR10][R20.64] ;  /* 0x0000000a14152981 */ /* 0x000f26000c1e1100 */
[----:B------:R-:W-:Y:S01]  /*0680*/  PLOP3.LUT P1, PT, P1, P0, PT, 0x80, 0x8 ;  /* 0x000000000008781c */ /* 0x000fe20000f21070 */
[----:B-1----:R-:W-:-:S12]  /*0690*/  @P6 IMAD.WIDE.U32 R32, R33, 0x4, R22 ;  /* 0x0000000421206825 */ /* 0x002fd800078e0016 */
[----:B------:R-:W1:Y:S01]  /*06a0*/  @P1 LDC.64 R22, c[0x0][0x380] ;  /* 0x0000e000ff161b82 */ /* 0x000e620000000a00 */
[----:B------:R-:W2:Y:S01]  /*06b0*/  @P6 LDG.E R32, desc[UR10][R32.64] ;  /* 0x0000000a20206981 */ /* 0x000ea2000c1e1900 */
[----:B-1----:R-:W-:-:S04]  /*06c0*/  @P1 IADD3 R22, P4, P5, R24, R22, R7 ;  /* 0x0000001618161210 */ /* 0x002fc80007d9e007 */
[----:B------:R-:W-:-:S06]  /*06d0*/  @P1 IADD3.X R23, PT, PT, RZ, R23, R6, P4, P5 ;  /* 0x00000017ff171210 */ /* 0x000fcc00027ea406 */
[----:B------:R-:W5:Y:S01]  /*06e0*/  @P1 LDG.E.U8 R23, desc[UR10][R22.64] ;  /* 0x0000000a16171981 */ /* 0x000f62000c1e1100 */
[----:B--2---:R-:W-:Y:S01]  /*06f0*/  @P6 IMAD R2, R29, R32, R2 ;  /* 0x000000201d026224 */ /* 0x004fe200078e0202 */
[----:B------:R-:W-:-:S05]  /*0700*/  IADD3 R25, P6, PT, R30, UR9, RZ ;  /* 0x000000091e197c10 */ /* 0x000fca000ffde0ff */
[----:B------:R-:W-:Y:S01]  /*0710*/  IMAD.X R34, RZ, RZ, RZ, P6 ;  /* 0x000000ffff227224 */ /* 0x000fe200030e06ff */
[----:B0-----:R-:W-:-:S04]  /*0720*/  LEA R24, P6, R25, R10, 0x2 ;  /* 0x0000000a19187211 */ /* 0x001fc800078c10ff */
[----:B------:R-:W-:Y:S01]  /*0730*/  LEA.HI.X R25, R25, R11, R34, 0x2, P6 ;  /* 0x0000000b19197211 */ /* 0x000fe200030f1422 */
[----:B------:R-:W-:-:S04]  /*0740*/  VIADD R34, R26, 0x7 ;  /* 0x000000071a227836 */ /* 0x000fc80000000000 */
[----:B------:R-:W3:Y:S01]  /*0750*/  @P3 LDG.E R28, desc[UR10][R24.64+0x10] ;  /* 0x0000100a181c3981 */ /* 0x000ee2000c1e1900 */
[----:B------:R-:W-:-:S03]  /*0760*/  ISETP.GE.AND P6, PT, R34, UR8, PT ;  /* 0x0000000822007c0c */ /* 0x000fc6000bfc6270 */
[----:B------:R-:W4:Y:S01]  /*0770*/  @P2 LDG.E R29, desc[UR10][R24.64+0x14] ;  /* 0x0000140a181d2981 */ /* 0x000f22000c1e1900 */
[----:B------:R-:W-:-:S04]  /*0780*/  ISETP.GT.AND P6, PT, R34, -0x1, !P6 ;  /* 0xffffffff2200780c */ /* 0x000fc800077c4270 */
[----:B------:R-:W-:-:S13]  /*0790*/  PLOP3.LUT P6, PT, P6, P0, PT, 0x80, 0x8 ;  /* 0x000000000008781c */ /* 0x000fda00037c1070 */
[----:B------:R-:W0:Y:S02]  /*07a0*/  @P6 LDC.64 R26, c[0x0][0x380] ;  /* 0x0000e000ff1a6b82 */ /* 0x000e240000000a00 */
[----:B0-----:R-:W-:-:S04]  /*07b0*/  @P6 IADD3 R26, P5, P4, R34, R26, R7 ;  /* 0x0000001a221a6210 */ /* 0x001fc80007cbe007 */
[----:B------:R-:W-:Y:S02]  /*07c0*/  @P6 IADD3.X R27, PT, PT, RZ, R27, R6, P5, P4 ;  /* 0x0000001bff1b6210 */ /* 0x000fe40002fe8406 */
[----:B------:R-:W-:Y:S02]  /*07d0*/  ISETP.NE.AND P5, PT, R9, RZ, PT ;  /* 0x000000ff0900720c */ /* 0x000fe40003fa5270 */
[----:B------:R-:W-:Y:S02]  /*07e0*/  ISETP.NE.AND P4, PT, R8, RZ, PT ;  /* 0x000000ff0800720c */ /* 0x000fe40003f85270 */
[----:B------:R-:W2:Y:S09]  /*07f0*/  @P6 LDG.E.U8 R27, desc[UR10][R26.64] ;  /* 0x0000000a1a1b6981 */ /* 0x000eb2000c1e1100 */
[----:B------:R-:W5:Y:S04]  /*0800*/  @P5 LDG.E.U8 R13, desc[UR10][R12.64] ;  /* 0x0000000a0c0d5981 */ /* 0x000f68000c1e1100 */
[----:B------:R-:W5:Y:S04]  /*0810*/  @P5 LDG.E R8, desc[UR10][R24.64+0x4] ;  /* 0x0000040a18085981 */ /* 0x000f68000c1e1900 */
[----:B------:R-:W3:Y:S04]  /*0820*/  @P4 LDG.E.U8 R17, desc[UR10][R16.64] ;  /* 0x0000000a10114981 */ /* 0x000ee8000c1e1100 */
[----:B------:R-:W3:Y:S04]  /*0830*/  @P4 LDG.E R9, desc[UR10][R24.64+0xc] ;  /* 0x00000c0a18094981 */ /* 0x000ee8000c1e1900 */
[----:B------:R-:W2:Y:S01]  /*0840*/  @P1 LDG.E R12, desc[UR10][R24.64+0x18] ;  /* 0x0000180a180c1981 */ /* 0x000ea2000c1e1900 */
[----:B-----5:R-:W-:Y:S01]  /*0850*/  @P5 IMAD R2, R13, R8, R2 ;  /* 0x000000080d025224 */ /* 0x020fe200078e0202 */
[----:B------:R-:W-:-:S02]  /*0860*/  ISETP.NE.AND P5, PT, R31, RZ, PT ;  /* 0x000000ff1f00720c */ /* 0x000fc40003fa5270 */
[----:B------:R-:W5:Y:S11]  /*0870*/  @P6 LDG.E R13, desc[UR10][R24.64+0x1c] ;  /* 0x00001c0a180d6981 */ /* 0x000f76000c1e1900 */
[----:B------:R-:W4:Y:S04]  /*0880*/  @P5 LDG.E.U8 R15, desc[UR10][R14.64] ;  /* 0x0000000a0e0f5981 */ /* 0x000f28000c1e1100 */
[----:B------:R-:W4:Y:S01]  /*0890*/  @P5 LDG.E R8, desc[UR10][R24.64+0x8] ;  /* 0x0000080a18085981 */ /* 0x000f22000c1e1900 */
[----:B------:R-:W-:-:S02]  /*08a0*/  VIADD R30, R30, 0x8 ;  /* 0x000000081e1e7836 */ /* 0x000fc40000000000 */
[----:B----4-:R-:W-:-:S04]  /*08b0*/  @P5 IMAD R2, R15, R8, R2 ;  /* 0x000000080f025224 */ /* 0x010fc800078e0202 */
[----:B---3--:R-:W-:-:S04]  /*08c0*/  @P4 IMAD R2, R17, R9, R2 ;  /* 0x0000000911024224 */ /* 0x008fc800078e0202 */
[----:B------:R-:W-:-:S04]  /*08d0*/  @P3 IMAD R2, R19, R28, R2 ;  /* 0x0000001c13023224 */ /* 0x000fc800078e0202 */
[----:B------:R-:W-:Y:S01]  /*08e0*/  @P2 IMAD R2, R21, R29, R2 ;  /* 0x0000001d15022224 */ /* 0x000fe200078e0202 */
[----:B------:R-:W-:-:S03]  /*08f0*/  ISETP.NE.AND P2, PT, R30, UR5, PT ;  /* 0x000000051e007c0c */ /* 0x000fc6000bf45270 */
[----:B--2---:R-:W-:-:S04]  /*0900*/  @P1 IMAD R2, R23, R12, R2 ;  /* 0x0000000c17021224 */ /* 0x004fc800078e0202 */
[----:B-----5:R-:W-:-:S06]  /*0910*/  @P6 IMAD R2, R27, R13, R2 ;  /* 0x0000000d1b026224 */ /* 0x020fcc00078e0202 */
[----:B------:R-:W-:Y:S05]  /*0920*/  @P2 BRA `(.L_x_22) ;  /* 0xfffffff800782947 */ /* 0x000fea000383ffff */
[----:B------:R-:W-:-:S07]  /*0930*/  IMAD.U32 R14, RZ, RZ, UR5 ;  /* 0x00000005ff0e7e24 */ /* 0x000fce000f8e00ff */
.L_x_21:
        /* <DEDUP_REMOVED lines=15> */
[C---:B------:R-:W-:Y:S02]  /*0a30*/  ISETP.GE.AND P2, PT, R25.reuse, UR8, PT ;  /* 0x0000000819007c0c */ /* 0x040fe4000bf46270 */
        /* <DEDUP_REMOVED lines=11> */
[----:B------:R-:W-:-:S02]  /*0af0*/  PLOP3.LUT P4, PT, P4, P0, PT, 0x80, 0x8 ;  /* 0x000000000008781c */ /* 0x000fc40002781070 */
[----:B------:R-:W-:Y:S01]  /*0b00*/  LEA.HI.X R9, R22, R9, R23, 0x2, P6 ;  /* 0x0000000916097211 */ /* 0x000fe200030f1417 */
[----:B------:R-:W-:Y:S02]  /*0b10*/  @P1 VIADD R23, R14, UR9 ;  /* 0x000000090e171c36 */ /* 0x000fe40008000000 */
[----:B------:R-:W1:Y:S02]  /*0b20*/  @P2 LDC.64 R16, c[0x0][0x380] ;  /* 0x0000e000ff102b82 */ /* 0x000e640000000a00 */
[----:B------:R-:W2:Y:S06]  /*0b30*/  @P3 LDG.E R22, desc[UR10][R8.64+0x8] ;  /* 0x0000080a08163981 */ /* 0x000eac000c1e1900 */
[----:B------:R-:W3:Y:S08]  /*0b40*/  @P1 LDC.64 R20, c[0x0][0x3a8] ;  /* 0x0000ea00ff141b82 */ /* 0x000ef00000000a00 */
[----:B------:R-:W4:Y:S01]  /*0b50*/  @P3 LDC.64 R12, c[0x0][0x380] ;  /* 0x0000e000ff0c3b82 */ /* 0x000f220000000a00 */
[----:B0-----:R-:W-:-:S04]  /*0b60*/  @P1 IADD3 R18, P5, P6, R24, R18, R7 ;  /* 0x0000001218121210 */ /* 0x001fc80007ebe007 */
[----:B------:R-:W-:-:S03]  /*0b70*/  @P1 IADD3.X R19, PT, PT, RZ, R19, R6, P5, P6 ;  /* 0x00000013ff131210 */ /* 0x000fc60002fec406 */
[----:B------:R-:W0:Y:S01]  /*0b80*/  @P4 LDC.64 R10, c[0x0][0x380] ;  /* 0x0000e000ff0a4b82 */ /* 0x000e220000000a00 */
[----:B-1----:R-:W-:Y:S02]  /*0b90*/  @P2 IADD3 R16, P5, P6, R25, R16, R7 ;  /* 0x0000001019102210 */ /* 0x002fe40007ebe007 */
[----:B------:R-:W5:Y:S02]  /*0ba0*/  @P1 LDG.E.U8 R19, desc[UR10][R18.64] ;  /* 0x0000000a12131981 */ /* 0x000f64000c1e1100 */
[----:B------:R-:W-:Y:S01]  /*0bb0*/  @P2 IADD3.X R17, PT, PT, RZ, R17, R6, P5, P6 ;  /* 0x00000011ff112210 */ /* 0x000fe20002fec406 */
[----:B---3--:R-:W-:Y:S02]  /*0bc0*/  @P1 IMAD.WIDE.U32 R20, R23, 0x4, R20 ;  /* 0x0000000417141825 */ /* 0x008fe400078e0014 */
[----:B------:R-:W3:Y:S04]  /*0bd0*/  @P4 LDG.E R23, desc[UR10][R8.64+0xc] ;  /* 0x00000c0a08174981 */ /* 0x000ee8000c1e1900 */
[----:B------:R-:W5:Y:S01]  /*0be0*/  @P1 LDG.E R20, desc[UR10][R20.64] ;  /* 0x0000000a14141981 */ /* 0x000f62000c1e1900 */
[----:B----4-:R-:W-:-:S03]  /*0bf0*/  @P3 IADD3 R12, P5, P6, R26, R12, R7 ;  /* 0x0000000c1a0c3210 */ /* 0x010fc60007ebe007 */
[----:B------:R-:W4:Y:S01]  /*0c00*/  @P2 LDG.E.U8 R17, desc[UR10][R16.64] ;  /* 0x0000000a10112981 */ /* 0x000f22000c1e1100 */
[--C-:B------:R-:W-:Y:S02]  /*0c10*/  @P3 IADD3.X R13, PT, PT, RZ, R13, R6.reuse, P5, P6 ;  /* 0x0000000dff0d3210 */ /* 0x100fe40002fec406 */
[----:B0-----:R-:W-:Y:S02]  /*0c20*/  @P4 IADD3 R10, P5, P6, R15, R10, R7 ;  /* 0x0000000a0f0a4210 */ /* 0x001fe40007ebe007 */
[----:B------:R-:W4:Y:S02]  /*0c30*/  @P2 LDG.E R15, desc[UR10][R8.64+0x4] ;  /* 0x0000040a080f2981 */ /* 0x000f24000c1e1900 */
[----:B------:R-:W-:Y:S02]  /*0c40*/  @P4 IADD3.X R11, PT, PT, RZ, R11, R6, P5, P6 ;  /* 0x0000000bff0b4210 */ /* 0x000fe40002fec406 */
[----:B------:R-:W2:Y:S04]  /*0c50*/  @P3 LDG.E.U8 R13, desc[UR10][R12.64] ;  /* 0x0000000a0c0d3981 */ /* 0x000ea8000c1e1100 */
[----:B------:R-:W3:Y:S01]  /*0c60*/  @P4 LDG.E.U8 R11, desc[UR10][R10.64] ;  /* 0x0000000a0a0b4981 */ /* 0x000ee2000c1e1100 */
[----:B------:R-:W-:-:S02]  /*0c70*/  VIADD R14, R14, 0x4 ;  /* 0x000000040e0e7836 */ /* 0x000fc40000000000 */
[----:B-----5:R-:W-:-:S04]  /*0c80*/  @P1 IMAD R2, R19, R20, R2 ;  /* 0x0000001413021224 */ /* 0x020fc800078e0202 */
[----:B----4-:R-:W-:-:S04]  /*0c90*/  @P2 IMAD R2, R17, R15, R2 ;  /* 0x0000000f11022224 */ /* 0x010fc800078e0202 */
[----:B--2---:R-:W-:-:S04]  /*0ca0*/  @P3 IMAD R2, R13, R22, R2 ;  /* 0x000000160d023224 */ /* 0x004fc800078e0202 */
[----:B---3--:R-:W-:-:S07]  /*0cb0*/  @P4 IMAD R2, R11, R23, R2 ;  /* 0x000000170b024224 */ /* 0x008fce00078e0202 */
.L_x_24:
        /* <DEDUP_REMOVED lines=9> */
[C---:B------:R-:W-:Y:S02]  /*0d50*/  ISETP.GE.AND P2, PT, R15.reuse, UR8, PT ;  /* 0x000000080f007c0c */ /* 0x040fe4000bf46270 */
[----:B------:R-:W-:Y:S02]  /*0d60*/  ISETP.GT.AND P1, PT, R18, -0x1, !P1 ;  /* 0xffffffff1200780c */ /* 0x000fe40004f24270 */
[----:B------:R-:W-:Y:S02]  /*0d70*/  ISETP.GT.AND P2, PT, R15, -0x1, !P2 ;  /* 0xffffffff0f00780c */ /* 0x000fe40005744270 */
[----:B------:R-:W-:Y:S02]  /*0d80*/  PLOP3.LUT P1, PT, P1, P0, PT, 0x80, 0x8 ;  /* 0x000000000008781c */ /* 0x000fe40000f21070 */
[----:B------:R-:W-:-:S11]  /*0d90*/  PLOP3.LUT P2, PT, P2, P0, PT, 0x80, 0x8 ;  /* 0x000000000008781c */ /* 0x000fd60001741070 */
[----:B------:R-:W0:Y:S01]  /*0da0*/  @P1 LDC.64 R12, c[0x0][0x380] ;  /* 0x0000e000ff0c1b82 */ /* 0x000e220000000a00 */
[C---:B------:R-:W-:Y:S01]  /*0db0*/  @P1 VIADD R19, R14.reuse, UR9 ;  /* 0x000000090e131c36 */ /* 0x040fe20008000000 */
[----:B------:R-:W-:-:S06]  /*0dc0*/  @P2 IADD3 R20, P3, PT, R14, UR9, RZ ;  /* 0x000000090e142c10 */ /* 0x000fcc000ff7e0ff */
[----:B------:R-:W1:Y:S08]  /*0dd0*/  @P1 LDC.64 R16, c[0x0][0x3a8] ;  /* 0x0000ea00ff101b82 */ /* 0x000e700000000a00 */
[----:B------:R-:W2:Y:S08]  /*0de0*/  @P2 LDC.64 R8, c[0x0][0x380] ;  /* 0x0000e000ff082b82 */ /* 0x000eb00000000a00 */
[----:B------:R-:W3:Y:S01]  /*0df0*/  @P2 LDC.64 R10, c[0x0][0x3a8] ;  /* 0x0000ea00ff0a2b82 */ /* 0x000ee20000000a00 */
[----:B0-----:R-:W-:Y:S01]  /*0e00*/  @P1 IADD3 R12, P4, P5, R18, R12, R7 ;  /* 0x0000000c120c1210 */ /* 0x001fe20007d9e007 */
[----:B------:R-:W-:-:S03]  /*0e10*/  @P2 IMAD.X R18, RZ, RZ, RZ, P3 ;  /* 0x000000ffff122224 */ /* 0x000fc600018e06ff */
[----:B------:R-:W-:Y:S01]  /*0e20*/  @P1 IADD3.X R13, PT, PT, RZ, R13, R6, P4, P5 ;  /* 0x0000000dff0d1210 */ /* 0x000fe200027ea406 */
[----:B-1----:R-:W-:-:S05]  /*0e30*/  @P1 IMAD.WIDE.U32 R16, R19, 0x4, R16 ;  /* 0x0000000413101825 */ /* 0x002fca00078e0010 */
[----:B------:R-:W4:Y:S04]  /*0e40*/  @P1 LDG.E.U8 R13, desc[UR10][R12.64] ;  /* 0x0000000a0c0d1981 */ /* 0x000f28000c1e1100 */
[----:B------:R-:W4:Y:S01]  /*0e50*/  @P1 LDG.E R16, desc[UR10][R16.64] ;  /* 0x0000000a10101981 */ /* 0x000f22000c1e1900 */
[----:B--2---:R-:W-:-:S04]  /*0e60*/  @P2 IADD3 R8, P4, P5, R15, R8, R7 ;  /* 0x000000080f082210 */ /* 0x004fc80007d9e007 */
[----:B------:R-:W-:Y:S02]  /*0e70*/  @P2 IADD3.X R9, PT, PT, RZ, R9, R6, P4, P5 ;  /* 0x00000009ff092210 */ /* 0x000fe400027ea406 */
[----:B---3--:R-:W-:-:S04]  /*0e80*/  @P2 LEA R10, P3, R20, R10, 0x2 ;  /* 0x0000000a140a2211 */ /* 0x008fc800078610ff */
[----:B------:R-:W2:Y:S01]  /*0e90*/  @P2 LDG.E.U8 R9, desc[UR10][R8.64] ;  /* 0x0000000a08092981 */ /* 0x000ea2000c1e1100 */
[----:B------:R-:W-:-:S05]  /*0ea0*/  @P2 LEA.HI.X R11, R20, R11, R18, 0x2, P3 ;  /* 0x0000000b140b2211 */ /* 0x000fca00018f1412 */
[----:B------:R-:W2:Y:S01]  /*0eb0*/  @P2 LDG.E R10, desc[UR10][R10.64+0x4] ;  /* 0x0000040a0a0a2981 */ /* 0x000ea2000c1e1900 */
[----:B------:R-:W-:Y:S02]  /*0ec0*/  VIADD R14, R14, 0x2 ;  /* 0x000000020e0e7836 */ /* 0x000fe40000000000 */
[----:B----4-:R-:W-:-:S04]  /*0ed0*/  @P1 IMAD R2, R16, R13, R2 ;  /* 0x0000000d10021224 */ /* 0x010fc800078e0202 */
[----:B--2---:R-:W-:-:S07]  /*0ee0*/  @P2 IMAD R2, R9, R10, R2 ;  /* 0x0000000a09022224 */ /* 0x004fce00078e0202 */
.L_x_25:
        /* <DEDUP_REMOVED lines=10> */
[----:B------:R-:W-:Y:S01]  /*0f90*/  VIADD R11, R14, UR9 ;  /* 0x000000090e0b7c36 */ /* 0x000fe20008000000 */
[----:B-1----:R-:W-:-:S03]  /*0fa0*/  IADD3 R10, P0, P1, R10, UR12, R7 ;  /* 0x0000000c0a0a7c10 */ /* 0x002fc6000f91e007 */
[----:B0-----:R-:W-:Y:S01]  /*0fb0*/  IMAD.WIDE.U32 R8, R11, 0x4, R8 ;  /* 0x000000040b087825 */ /* 0x001fe200078e0008 */
[----:B------:R-:W-:-:S05]  /*0fc0*/  IADD3.X R11, PT, PT, RZ, UR13, R6, P0, P1 ;  /* 0x0000000dff0b7c10 */ /* 0x000fca00087e2406 */
[----:B------:R-:W2:Y:S04]  /*0fd0*/  LDG.E R8, desc[UR10][R8.64] ;  /* 0x0000000a08087981 */ /* 0x000ea8000c1e1900 */
[----:B------:R-:W2:Y:S02]  /*0fe0*/  LDG.E.U8 R11, desc[UR10][R10.64] ;  /* 0x0000000a0a0b7981 */ /* 0x000ea4000c1e1100 */
[----:B--2---:R-:W-:-:S07]  /*0ff0*/  IMAD R2, R11, R8, R2 ;  /* 0x000000080b027224 */ /* 0x004fce00078e0202 */
.L_x_26:
[----:B------:R-:W-:Y:S05]  /*1000*/  BSYNC.RECONVERGENT B0 ;  /* 0x0000000000007941 */ /* 0x000fea0003800200 */
.L_x_23:
[----:B------:R-:W-:Y:S05]  /*1010*/  BRA.U UP0, `(.L_x_27) ;  /* 0xfffffff100787547 */ /* 0x000fea000b83ffff */
.L_x_20:
[----:B------:R-:W0:Y:S01]  /*1020*/  LDC R9, c[0x0][0x3c0] ;  /* 0x0000f000ff097b82 */ /* 0x000e220000000800 */
[----:B------:R-:W1:Y:S01]  /*1030*/  LDCU.64 UR8, c[0x0][0x390] ;  /* 0x00007200ff0877ac */ /* 0x000e620008000a00 */
[----:B0-----:R-:W-:-:S04]  /*1040*/  IABS R7, R9 ;  /* 0x0000000900077213 */ /* 0x001fc80000000000 */
[----:B------:R-:W0:Y:S08]  /*1050*/  I2F.RP R6, R7 ;  /* 0x0000000700067306 */ /* 0x000e300000209400 */
[----:B0-----:R-:W0:Y:S02]  /*1060*/  MUFU.RCP R6, R6 ;  /* 0x0000000600067308 */ /* 0x001e240000001000 */
[----:B0-----:R-:W-:-:S06]  /*1070*/  VIADD R4, R6, 0xffffffe ;  /* 0x0ffffffe06047836 */ /* 0x001fcc0000000000 */
[----:B------:R0:W2:Y:S02]  /*1080*/  F2I.FTZ.U32.TRUNC.NTZ R5, R4 ;  /* 0x0000000400057305 */ /* 0x0000a4000021f000 */
[----:B0-----:R-:W-:Y:S02]  /*1090*/  IMAD.MOV.U32 R4, RZ, RZ, RZ ;  /* 0x000000ffff047224 */ /* 0x001fe400078e00ff */
[----:B--2---:R-:W-:-:S04]  /*10a0*/  IMAD.MOV R8, RZ, RZ, -R5 ;  /* 0x000000ffff087224 */ /* 0x004fc800078e0a05 */
[----:B------:R-:W-:Y:S01]  /*10b0*/  IMAD R11, R8, R7, RZ ;  /* 0x00000007080b7224 */ /* 0x000fe200078e02ff */
[----:B------:R-:W-:Y:S02]  /*10c0*/  IABS R8, R2 ;  /* 0x0000000200087213 */ /* 0x000fe40000000000 */
[----:B------:R-:W-:Y:S01]  /*10d0*/  LOP3.LUT R2, R2, R9, RZ, 0x3c, !PT ;  /* 0x0000000902027212 */ /* 0x000fe200078e3cff */
[----:B------:R-:W-:Y:S01]  /*10e0*/  IMAD.HI.U32 R5, R5, R11, R4 ;  /* 0x0000000b05057227 */ /* 0x000fe200078e0004 */
[----:B------:R-:W-:Y:S02]  /*10f0*/  SHF.R.S32.HI R4, RZ, 0x1f, R0 ;  /* 0x0000001fff047819 */ /* 0x000fe40000011400 */
[----:B------:R-:W-:-:S03]  /*1100*/  ISETP.GE.AND P2, PT, R2, RZ, PT ;  /* 0x000000ff0200720c */ /* 0x000fc60003f46270 */
        /* <DEDUP_REMOVED lines=9> */
[----:B------:R-:W-:Y:S01]  /*11a0*/  @!P2 IMAD.MOV R5, RZ, RZ, -R5 ;  /* 0x000000ffff05a224 */ /* 0x000fe200078e0a05 */
[----:B-1----:R-:W-:Y:S02]  /*11b0*/  IADD3 R2, P0, P2, R3, UR8, R0 ;  /* 0x0000000803027c10 */ /* 0x002fe4000fa1e000 */
[----:B------:R-:W-:Y:S02]  /*11c0*/  SHF.R.S32.HI R3, RZ, 0x1f, R3 ;  /* 0x0000001fff037819 */ /* 0x000fe40000011403 */
[----:B------:R-:W-:Y:S02]  /*11d0*/  @!P1 LOP3.LUT R5, RZ, R9, RZ, 0x33, !PT ;  /* 0x00000009ff059212 */ /* 0x000fe400078e33ff */
[----:B------:R-:W-:Y:S02]  /*11e0*/  IADD3.X R3, PT, PT, R3, UR9, R4, P0, P2 ;  /* 0x0000000903037c10 */ /* 0x000fe400087e4404 */
[----:B------:R-:W-:-:S05]  /*11f0*/  VIMNMX.RELU R5, PT, PT, R5, 0xff, PT ;  /* 0x000000ff05057848 */ /* 0x000fca0003fe1100 */
[----:B------:R-:W-:Y:S01]  /*1200*/  STG.E.U8 desc[UR10][R2.64], R5 ;  /* 0x0000000502007986 */ /* 0x000fe2000c10110a */
[----:B------:R-:W-:Y:S05]  /*1210*/  EXIT ;  /* 0x000000000000794d */ /* 0x000fea0003800000 */
.L_x_28:
        /* <DEDUP_REMOVED lines=14> */
.L_x_31:


//--------------------- .nv.shared.reserved.0     --------------------------
	.section	.nv.shared.reserved.0,"aw",@nobits
	.weak		__nv_reservedSMEM_offset_0_alias
	.size		__nv_reservedSMEM_offset_0_alias, 0, 64
	.other		__nv_reservedSMEM_offset_0_alias,@"STO_CUDA_RESERVED_SHARED STV_DEFAULT"
__nv_reservedSMEM_offset_0_alias:
	.zero		0
	.zero		64


//--------------------- .nv.constant0._Z25nppiFilter_32f_C1R_kernelPKfiPfiiiS0_iiii --------------------------
	.section	.nv.constant0._Z25nppiFilter_32f_C1R_kernelPKfiPfiiiS0_iiii,"a",@progbits
	.sectionflags	@""
	.align	4
.nv.constant0._Z25nppiFilter_32f_C1R_kernelPKfiPfiiiS0_iiii:
	.zero		960


//--------------------- .nv.constant0._Z24nppiFilter_8u_C3R_kernelPKhiPhiiiPKiiiiii --------------------------
	.section	.nv.constant0._Z24nppiFilter_8u_C3R_kernelPKhiPhiiiPKiiiiii,"a",@progbits
	.sectionflags	@""
	.align	4
.nv.constant0._Z24nppiFilter_8u_C3R_kernelPKhiPhiiiPKiiiiii:
	.zero		964


//--------------------- .nv.constant0._Z24nppiFilter_8u_C1R_kernelPKhiPhiiiPKiiiiii --------------------------
	.section	.nv.constant0._Z24nppiFilter_8u_C1R_kernelPKhiPhiiiPKiiiiii,"a",@progbits
	.sectionflags	@""
	.align	4
.nv.constant0._Z24nppiFilter_8u_C1R_kernelPKhiPhiiiPKiiiiii:
	.zero		964


//--------------------- SYMBOLS --------------------------

	.type		.nv.reservedSmem.offset0,@object
	.size		.nv.reservedSmem.offset0,0x4
